//
// Generated by NVIDIA NVVM Compiler
//
// Compiler Build ID: CL-36424714
// Cuda compilation tools, release 13.0, V13.0.88
// Based on NVVM 20.0.0
//

.version 9.0
.target sm_100
.address_size 64

	// .globl	_Z11dot_productiiPKfS0_Pf
.extern .func  (.param .b32 func_retval0) vprintf
(
	.param .b64 vprintf_param_0,
	.param .b64 vprintf_param_1
)
;
.global .align 1 .b8 $str[8] = {37, 100, 32, 37, 108, 102, 10};
.global .align 1 .b8 $str$1[5] = {37, 108, 102, 32};
.global .align 1 .b8 $str$2[2] = {10};

.visible .entry _Z11dot_productiiPKfS0_Pf(
	.param .u32 _Z11dot_productiiPKfS0_Pf_param_0,
	.param .u32 _Z11dot_productiiPKfS0_Pf_param_1,
	.param .u64 .ptr .align 1 _Z11dot_productiiPKfS0_Pf_param_2,
	.param .u64 .ptr .align 1 _Z11dot_productiiPKfS0_Pf_param_3,
	.param .u64 .ptr .align 1 _Z11dot_productiiPKfS0_Pf_param_4
)
{
	.local .align 16 .b8 	__local_depot0[16];
	.reg .b64 	%SP;
	.reg .b64 	%SPL;
	.reg .pred 	%p<21>;
	.reg .b32 	%r<198>;
	.reg .b32 	%f<141>;
	.reg .b64 	%rd<118>;
	.reg .b64 	%fd<31>;

	mov.u64 	%SPL, __local_depot0;
	cvta.local.u64 	%SP, %SPL;
	ld.param.u32 	%r84, [_Z11dot_productiiPKfS0_Pf_param_0];
	ld.param.u32 	%r85, [_Z11dot_productiiPKfS0_Pf_param_1];
	ld.param.u64 	%rd18, [_Z11dot_productiiPKfS0_Pf_param_3];
	cvta.to.global.u64 	%rd1, %rd18;
	mov.u32 	%r1, %tid.x;
	mov.u32 	%r86, %ctaid.x;
	mov.u32 	%r87, %ntid.x;
	mul.lo.s32 	%r2, %r86, %r87;
	add.s32 	%r3, %r2, %r1;
	setp.ge.s32 	%p1, %r3, %r84;
	@%p1 bra 	$L__BB0_30;
	setp.eq.s32 	%p2, %r85, 0;
	mov.f32 	%f140, 0f00000000;
	@%p2 bra 	$L__BB0_14;
	setp.lt.u32 	%p3, %r85, 16;
	mov.f32 	%f140, 0f00000000;
	mov.b32 	%r189, 0;
	@%p3 bra 	$L__BB0_5;
	and.b32  	%r89, %r85, -16;
	neg.s32 	%r187, %r89;
	mad.lo.s32 	%r185, %r84, 15, %r3;
	mad.lo.s32 	%r184, %r84, 14, %r3;
	mad.lo.s32 	%r183, %r84, 13, %r3;
	mad.lo.s32 	%r182, %r84, 12, %r3;
	mad.lo.s32 	%r181, %r84, 11, %r3;
	mad.lo.s32 	%r180, %r84, 10, %r3;
	mad.lo.s32 	%r179, %r84, 9, %r3;
	shl.b32 	%r90, %r84, 3;
	add.s32 	%r178, %r3, %r90;
	mad.lo.s32 	%r177, %r84, 7, %r3;
	mad.lo.s32 	%r176, %r84, 6, %r3;
	mad.lo.s32 	%r175, %r84, 5, %r3;
	shl.b32 	%r91, %r84, 2;
	add.s32 	%r174, %r3, %r91;
	mad.lo.s32 	%r173, %r84, 3, %r3;
	shl.b32 	%r92, %r84, 1;
	add.s32 	%r172, %r3, %r92;
	add.s64 	%rd114, %rd1, 32;
	add.s32 	%r93, %r1, %r84;
	add.s32 	%r171, %r93, %r2;
	mov.f32 	%f140, 0f00000000;
	mov.u32 	%r186, %r3;
$L__BB0_4:
	.pragma "nounroll";
	ld.param.u64 	%rd111, [_Z11dot_productiiPKfS0_Pf_param_2];
	and.b32  	%r189, %r85, -16;
	cvta.to.global.u64 	%rd19, %rd111;
	mul.wide.u32 	%rd20, %r186, 4;
	add.s64 	%rd21, %rd19, %rd20;
	ld.global.f32 	%f18, [%rd21];
	ld.global.f32 	%f19, [%rd114+-32];
	fma.rn.f32 	%f20, %f18, %f19, %f140;
	mul.wide.u32 	%rd22, %r171, 4;
	add.s64 	%rd23, %rd19, %rd22;
	ld.global.f32 	%f21, [%rd23];
	ld.global.f32 	%f22, [%rd114+-28];
	fma.rn.f32 	%f23, %f21, %f22, %f20;
	mul.wide.u32 	%rd24, %r172, 4;
	add.s64 	%rd25, %rd19, %rd24;
	ld.global.f32 	%f24, [%rd25];
	ld.global.f32 	%f25, [%rd114+-24];
	fma.rn.f32 	%f26, %f24, %f25, %f23;
	mul.wide.u32 	%rd26, %r173, 4;
	add.s64 	%rd27, %rd19, %rd26;
	ld.global.f32 	%f27, [%rd27];
	ld.global.f32 	%f28, [%rd114+-20];
	fma.rn.f32 	%f29, %f27, %f28, %f26;
	mul.wide.u32 	%rd28, %r174, 4;
	add.s64 	%rd29, %rd19, %rd28;
	ld.global.f32 	%f30, [%rd29];
	ld.global.f32 	%f31, [%rd114+-16];
	fma.rn.f32 	%f32, %f30, %f31, %f29;
	mul.wide.u32 	%rd30, %r175, 4;
	add.s64 	%rd31, %rd19, %rd30;
	ld.global.f32 	%f33, [%rd31];
	ld.global.f32 	%f34, [%rd114+-12];
	fma.rn.f32 	%f35, %f33, %f34, %f32;
	mul.wide.u32 	%rd32, %r176, 4;
	add.s64 	%rd33, %rd19, %rd32;
	ld.global.f32 	%f36, [%rd33];
	ld.global.f32 	%f37, [%rd114+-8];
	fma.rn.f32 	%f38, %f36, %f37, %f35;
	mul.wide.u32 	%rd34, %r177, 4;
	add.s64 	%rd35, %rd19, %rd34;
	ld.global.f32 	%f39, [%rd35];
	ld.global.f32 	%f40, [%rd114+-4];
	fma.rn.f32 	%f41, %f39, %f40, %f38;
	mul.wide.u32 	%rd36, %r178, 4;
	add.s64 	%rd37, %rd19, %rd36;
	ld.global.f32 	%f42, [%rd37];
	ld.global.f32 	%f43, [%rd114];
	fma.rn.f32 	%f44, %f42, %f43, %f41;
	mul.wide.u32 	%rd38, %r179, 4;
	add.s64 	%rd39, %rd19, %rd38;
	ld.global.f32 	%f45, [%rd39];
	ld.global.f32 	%f46, [%rd114+4];
	fma.rn.f32 	%f47, %f45, %f46, %f44;
	mul.wide.u32 	%rd40, %r180, 4;
	add.s64 	%rd41, %rd19, %rd40;
	ld.global.f32 	%f48, [%rd41];
	ld.global.f32 	%f49, [%rd114+8];
	fma.rn.f32 	%f50, %f48, %f49, %f47;
	mul.wide.u32 	%rd42, %r181, 4;
	add.s64 	%rd43, %rd19, %rd42;
	ld.global.f32 	%f51, [%rd43];
	ld.global.f32 	%f52, [%rd114+12];
	fma.rn.f32 	%f53, %f51, %f52, %f50;
	mul.wide.u32 	%rd44, %r182, 4;
	add.s64 	%rd45, %rd19, %rd44;
	ld.global.f32 	%f54, [%rd45];
	ld.global.f32 	%f55, [%rd114+16];
	fma.rn.f32 	%f56, %f54, %f55, %f53;
	mul.wide.u32 	%rd46, %r183, 4;
	add.s64 	%rd47, %rd19, %rd46;
	ld.global.f32 	%f57, [%rd47];
	ld.global.f32 	%f58, [%rd114+20];
	fma.rn.f32 	%f59, %f57, %f58, %f56;
	mul.wide.u32 	%rd48, %r184, 4;
	add.s64 	%rd49, %rd19, %rd48;
	ld.global.f32 	%f60, [%rd49];
	ld.global.f32 	%f61, [%rd114+24];
	fma.rn.f32 	%f62, %f60, %f61, %f59;
	mul.wide.u32 	%rd50, %r185, 4;
	add.s64 	%rd51, %rd19, %rd50;
	ld.global.f32 	%f63, [%rd51];
	ld.global.f32 	%f64, [%rd114+28];
	fma.rn.f32 	%f140, %f63, %f64, %f62;
	add.s32 	%r187, %r187, 16;
	shl.b32 	%r94, %r84, 4;
	add.s32 	%r186, %r186, %r94;
	add.s32 	%r185, %r185, %r94;
	add.s32 	%r184, %r184, %r94;
	add.s32 	%r183, %r183, %r94;
	add.s32 	%r182, %r182, %r94;
	add.s32 	%r181, %r181, %r94;
	add.s32 	%r180, %r180, %r94;
	add.s32 	%r179, %r179, %r94;
	add.s32 	%r178, %r178, %r94;
	add.s32 	%r177, %r177, %r94;
	add.s32 	%r176, %r176, %r94;
	add.s32 	%r175, %r175, %r94;
	add.s32 	%r174, %r174, %r94;
	add.s32 	%r173, %r173, %r94;
	add.s32 	%r172, %r172, %r94;
	add.s64 	%rd114, %rd114, 64;
	add.s32 	%r171, %r171, %r94;
	setp.ne.s32 	%p4, %r187, 0;
	@%p4 bra 	$L__BB0_4;
$L__BB0_5:
	and.b32  	%r56, %r85, 15;
	setp.eq.s32 	%p5, %r56, 0;
	@%p5 bra 	$L__BB0_14;
	ld.param.u64 	%rd112, [_Z11dot_productiiPKfS0_Pf_param_2];
	cvta.to.global.u64 	%rd5, %rd112;
	and.b32  	%r57, %r85, 7;
	setp.lt.u32 	%p6, %r56, 8;
	@%p6 bra 	$L__BB0_8;
	mad.lo.s32 	%r95, %r189, %r84, %r3;
	mul.wide.u32 	%rd52, %r95, 4;
	add.s64 	%rd53, %rd5, %rd52;
	ld.global.f32 	%f66, [%rd53];
	mul.wide.u32 	%rd54, %r189, 4;
	add.s64 	%rd55, %rd1, %rd54;
	ld.global.f32 	%f67, [%rd55];
	fma.rn.f32 	%f68, %f66, %f67, %f140;
	add.s32 	%r96, %r95, %r84;
	mul.wide.u32 	%rd56, %r96, 4;
	add.s64 	%rd57, %rd5, %rd56;
	ld.global.f32 	%f69, [%rd57];
	ld.global.f32 	%f70, [%rd55+4];
	fma.rn.f32 	%f71, %f69, %f70, %f68;
	add.s32 	%r97, %r96, %r84;
	mul.wide.u32 	%rd58, %r97, 4;
	add.s64 	%rd59, %rd5, %rd58;
	ld.global.f32 	%f72, [%rd59];
	ld.global.f32 	%f73, [%rd55+8];
	fma.rn.f32 	%f74, %f72, %f73, %f71;
	add.s32 	%r98, %r97, %r84;
	mul.wide.u32 	%rd60, %r98, 4;
	add.s64 	%rd61, %rd5, %rd60;
	ld.global.f32 	%f75, [%rd61];
	ld.global.f32 	%f76, [%rd55+12];
	fma.rn.f32 	%f77, %f75, %f76, %f74;
	add.s32 	%r99, %r98, %r84;
	mul.wide.u32 	%rd62, %r99, 4;
	add.s64 	%rd63, %rd5, %rd62;
	ld.global.f32 	%f78, [%rd63];
	ld.global.f32 	%f79, [%rd55+16];
	fma.rn.f32 	%f80, %f78, %f79, %f77;
	add.s32 	%r100, %r99, %r84;
	mul.wide.u32 	%rd64, %r100, 4;
	add.s64 	%rd65, %rd5, %rd64;
	ld.global.f32 	%f81, [%rd65];
	ld.global.f32 	%f82, [%rd55+20];
	fma.rn.f32 	%f83, %f81, %f82, %f80;
	add.s32 	%r101, %r100, %r84;
	mul.wide.u32 	%rd66, %r101, 4;
	add.s64 	%rd67, %rd5, %rd66;
	ld.global.f32 	%f84, [%rd67];
	ld.global.f32 	%f85, [%rd55+24];
	fma.rn.f32 	%f86, %f84, %f85, %f83;
	add.s32 	%r102, %r101, %r84;
	mul.wide.u32 	%rd68, %r102, 4;
	add.s64 	%rd69, %rd5, %rd68;
	ld.global.f32 	%f87, [%rd69];
	ld.global.f32 	%f88, [%rd55+28];
	fma.rn.f32 	%f140, %f87, %f88, %f86;
	add.s32 	%r189, %r189, 8;
$L__BB0_8:
	setp.eq.s32 	%p7, %r57, 0;
	@%p7 bra 	$L__BB0_14;
	and.b32  	%r60, %r85, 3;
	setp.lt.u32 	%p8, %r57, 4;
	@%p8 bra 	$L__BB0_11;
	mad.lo.s32 	%r103, %r189, %r84, %r3;
	mul.wide.u32 	%rd70, %r103, 4;
	add.s64 	%rd71, %rd5, %rd70;
	ld.global.f32 	%f90, [%rd71];
	mul.wide.u32 	%rd72, %r189, 4;
	add.s64 	%rd73, %rd1, %rd72;
	ld.global.f32 	%f91, [%rd73];
	fma.rn.f32 	%f92, %f90, %f91, %f140;
	add.s32 	%r104, %r103, %r84;
	mul.wide.u32 	%rd74, %r104, 4;
	add.s64 	%rd75, %rd5, %rd74;
	ld.global.f32 	%f93, [%rd75];
	ld.global.f32 	%f94, [%rd73+4];
	fma.rn.f32 	%f95, %f93, %f94, %f92;
	add.s32 	%r105, %r104, %r84;
	mul.wide.u32 	%rd76, %r105, 4;
	add.s64 	%rd77, %rd5, %rd76;
	ld.global.f32 	%f96, [%rd77];
	ld.global.f32 	%f97, [%rd73+8];
	fma.rn.f32 	%f98, %f96, %f97, %f95;
	add.s32 	%r106, %r105, %r84;
	mul.wide.u32 	%rd78, %r106, 4;
	add.s64 	%rd79, %rd5, %rd78;
	ld.global.f32 	%f99, [%rd79];
	ld.global.f32 	%f100, [%rd73+12];
	fma.rn.f32 	%f140, %f99, %f100, %f98;
	add.s32 	%r189, %r189, 4;
$L__BB0_11:
	setp.eq.s32 	%p9, %r60, 0;
	@%p9 bra 	$L__BB0_14;
	mul.wide.u32 	%rd80, %r189, 4;
	add.s64 	%rd115, %rd1, %rd80;
	mad.lo.s32 	%r192, %r189, %r84, %r3;
	neg.s32 	%r191, %r60;
$L__BB0_13:
	.pragma "nounroll";
	mul.wide.u32 	%rd81, %r192, 4;
	add.s64 	%rd82, %rd5, %rd81;
	ld.global.f32 	%f101, [%rd82];
	ld.global.f32 	%f102, [%rd115];
	fma.rn.f32 	%f140, %f101, %f102, %f140;
	add.s64 	%rd115, %rd115, 4;
	add.s32 	%r192, %r192, %r84;
	add.s32 	%r191, %r191, 1;
	setp.ne.s32 	%p10, %r191, 0;
	@%p10 bra 	$L__BB0_13;
$L__BB0_14:
	cvt.f64.f32 	%fd1, %f140;
	add.u64 	%rd83, %SP, 0;
	add.u64 	%rd84, %SPL, 0;
	st.local.u32 	[%rd84], %r3;
	st.local.f64 	[%rd84+8], %fd1;
	mov.u64 	%rd85, $str;
	cvta.global.u64 	%rd86, %rd85;
	{ // callseq 0, 0
	.param .b64 param0;
	st.param.b64 	[param0], %rd86;
	.param .b64 param1;
	st.param.b64 	[param1], %rd83;
	.param .b32 retval0;
	call.uni (retval0), 
	vprintf, 
	(
	param0, 
	param1
	);
	ld.param.b32 	%r107, [retval0];
	} // callseq 0
	setp.ne.s32 	%p11, %r3, 0;
	@%p11 bra 	$L__BB0_29;
	setp.lt.s32 	%p12, %r85, 1;
	@%p12 bra 	$L__BB0_28;
	setp.lt.u32 	%p13, %r85, 16;
	mov.b32 	%r195, 0;
	@%p13 bra 	$L__BB0_19;
	and.b32  	%r195, %r85, 2147483632;
	neg.s32 	%r193, %r195;
	add.s64 	%rd116, %rd1, 32;
	mov.u64 	%rd89, $str$1;
$L__BB0_18:
	.pragma "nounroll";
	ld.global.f32 	%f103, [%rd116+-32];
	cvt.f64.f32 	%fd2, %f103;
	cvta.to.local.u64 	%rd88, %rd83;
	st.local.f64 	[%rd88], %fd2;
	cvta.global.u64 	%rd90, %rd89;
	{ // callseq 1, 0
	.param .b64 param0;
	st.param.b64 	[param0], %rd90;
	.param .b64 param1;
	st.param.b64 	[param1], %rd83;
	.param .b32 retval0;
	call.uni (retval0), 
	vprintf, 
	(
	param0, 
	param1
	);
	ld.param.b32 	%r111, [retval0];
	} // callseq 1
	ld.global.f32 	%f104, [%rd116+-28];
	cvt.f64.f32 	%fd3, %f104;
	st.local.f64 	[%rd88], %fd3;
	{ // callseq 2, 0
	.param .b64 param0;
	st.param.b64 	[param0], %rd90;
	.param .b64 param1;
	st.param.b64 	[param1], %rd83;
	.param .b32 retval0;
	call.uni (retval0), 
	vprintf, 
	(
	param0, 
	param1
	);
	ld.param.b32 	%r113, [retval0];
	} // callseq 2
	ld.global.f32 	%f105, [%rd116+-24];
	cvt.f64.f32 	%fd4, %f105;
	st.local.f64 	[%rd88], %fd4;
	{ // callseq 3, 0
	.param .b64 param0;
	st.param.b64 	[param0], %rd90;
	.param .b64 param1;
	st.param.b64 	[param1], %rd83;
	.param .b32 retval0;
	call.uni (retval0), 
	vprintf, 
	(
	param0, 
	param1
	);
	ld.param.b32 	%r115, [retval0];
	} // callseq 3
	ld.global.f32 	%f106, [%rd116+-20];
	cvt.f64.f32 	%fd5, %f106;
	st.local.f64 	[%rd88], %fd5;
	{ // callseq 4, 0
	.param .b64 param0;
	st.param.b64 	[param0], %rd90;
	.param .b64 param1;
	st.param.b64 	[param1], %rd83;
	.param .b32 retval0;
	call.uni (retval0), 
	vprintf, 
	(
	param0, 
	param1
	);
	ld.param.b32 	%r117, [retval0];
	} // callseq 4
	ld.global.f32 	%f107, [%rd116+-16];
	cvt.f64.f32 	%fd6, %f107;
	st.local.f64 	[%rd88], %fd6;
	{ // callseq 5, 0
	.param .b64 param0;
	st.param.b64 	[param0], %rd90;
	.param .b64 param1;
	st.param.b64 	[param1], %rd83;
	.param .b32 retval0;
	call.uni (retval0), 
	vprintf, 
	(
	param0, 
	param1
	);
	ld.param.b32 	%r119, [retval0];
	} // callseq 5
	ld.global.f32 	%f108, [%rd116+-12];
	cvt.f64.f32 	%fd7, %f108;
	st.local.f64 	[%rd88], %fd7;
	{ // callseq 6, 0
	.param .b64 param0;
	st.param.b64 	[param0], %rd90;
	.param .b64 param1;
	st.param.b64 	[param1], %rd83;
	.param .b32 retval0;
	call.uni (retval0), 
	vprintf, 
	(
	param0, 
	param1
	);
	ld.param.b32 	%r121, [retval0];
	} // callseq 6
	ld.global.f32 	%f109, [%rd116+-8];
	cvt.f64.f32 	%fd8, %f109;
	st.local.f64 	[%rd88], %fd8;
	{ // callseq 7, 0
	.param .b64 param0;
	st.param.b64 	[param0], %rd90;
	.param .b64 param1;
	st.param.b64 	[param1], %rd83;
	.param .b32 retval0;
	call.uni (retval0), 
	vprintf, 
	(
	param0, 
	param1
	);
	ld.param.b32 	%r123, [retval0];
	} // callseq 7
	ld.global.f32 	%f110, [%rd116+-4];
	cvt.f64.f32 	%fd9, %f110;
	st.local.f64 	[%rd88], %fd9;
	{ // callseq 8, 0
	.param .b64 param0;
	st.param.b64 	[param0], %rd90;
	.param .b64 param1;
	st.param.b64 	[param1], %rd83;
	.param .b32 retval0;
	call.uni (retval0), 
	vprintf, 
	(
	param0, 
	param1
	);
	ld.param.b32 	%r125, [retval0];
	} // callseq 8
	ld.global.f32 	%f111, [%rd116];
	cvt.f64.f32 	%fd10, %f111;
	st.local.f64 	[%rd88], %fd10;
	{ // callseq 9, 0
	.param .b64 param0;
	st.param.b64 	[param0], %rd90;
	.param .b64 param1;
	st.param.b64 	[param1], %rd83;
	.param .b32 retval0;
	call.uni (retval0), 
	vprintf, 
	(
	param0, 
	param1
	);
	ld.param.b32 	%r127, [retval0];
	} // callseq 9
	ld.global.f32 	%f112, [%rd116+4];
	cvt.f64.f32 	%fd11, %f112;
	st.local.f64 	[%rd88], %fd11;
	{ // callseq 10, 0
	.param .b64 param0;
	st.param.b64 	[param0], %rd90;
	.param .b64 param1;
	st.param.b64 	[param1], %rd83;
	.param .b32 retval0;
	call.uni (retval0), 
	vprintf, 
	(
	param0, 
	param1
	);
	ld.param.b32 	%r129, [retval0];
	} // callseq 10
	ld.global.f32 	%f113, [%rd116+8];
	cvt.f64.f32 	%fd12, %f113;
	st.local.f64 	[%rd88], %fd12;
	{ // callseq 11, 0
	.param .b64 param0;
	st.param.b64 	[param0], %rd90;
	.param .b64 param1;
	st.param.b64 	[param1], %rd83;
	.param .b32 retval0;
	call.uni (retval0), 
	vprintf, 
	(
	param0, 
	param1
	);
	ld.param.b32 	%r131, [retval0];
	} // callseq 11
	ld.global.f32 	%f114, [%rd116+12];
	cvt.f64.f32 	%fd13, %f114;
	st.local.f64 	[%rd88], %fd13;
	{ // callseq 12, 0
	.param .b64 param0;
	st.param.b64 	[param0], %rd90;
	.param .b64 param1;
	st.param.b64 	[param1], %rd83;
	.param .b32 retval0;
	call.uni (retval0), 
	vprintf, 
	(
	param0, 
	param1
	);
	ld.param.b32 	%r133, [retval0];
	} // callseq 12
	ld.global.f32 	%f115, [%rd116+16];
	cvt.f64.f32 	%fd14, %f115;
	st.local.f64 	[%rd88], %fd14;
	{ // callseq 13, 0
	.param .b64 param0;
	st.param.b64 	[param0], %rd90;
	.param .b64 param1;
	st.param.b64 	[param1], %rd83;
	.param .b32 retval0;
	call.uni (retval0), 
	vprintf, 
	(
	param0, 
	param1
	);
	ld.param.b32 	%r135, [retval0];
	} // callseq 13
	ld.global.f32 	%f116, [%rd116+20];
	cvt.f64.f32 	%fd15, %f116;
	st.local.f64 	[%rd88], %fd15;
	{ // callseq 14, 0
	.param .b64 param0;
	st.param.b64 	[param0], %rd90;
	.param .b64 param1;
	st.param.b64 	[param1], %rd83;
	.param .b32 retval0;
	call.uni (retval0), 
	vprintf, 
	(
	param0, 
	param1
	);
	ld.param.b32 	%r137, [retval0];
	} // callseq 14
	ld.global.f32 	%f117, [%rd116+24];
	cvt.f64.f32 	%fd16, %f117;
	st.local.f64 	[%rd88], %fd16;
	{ // callseq 15, 0
	.param .b64 param0;
	st.param.b64 	[param0], %rd90;
	.param .b64 param1;
	st.param.b64 	[param1], %rd83;
	.param .b32 retval0;
	call.uni (retval0), 
	vprintf, 
	(
	param0, 
	param1
	);
	ld.param.b32 	%r139, [retval0];
	} // callseq 15
	ld.global.f32 	%f118, [%rd116+28];
	cvt.f64.f32 	%fd17, %f118;
	st.local.f64 	[%rd88], %fd17;
	{ // callseq 16, 0
	.param .b64 param0;
	st.param.b64 	[param0], %rd90;
	.param .b64 param1;
	st.param.b64 	[param1], %rd83;
	.param .b32 retval0;
	call.uni (retval0), 
	vprintf, 
	(
	param0, 
	param1
	);
	ld.param.b32 	%r141, [retval0];
	} // callseq 16
	add.s32 	%r193, %r193, 16;
	add.s64 	%rd116, %rd116, 64;
	setp.ne.s32 	%p14, %r193, 0;
	@%p14 bra 	$L__BB0_18;
$L__BB0_19:
	and.b32  	%r74, %r85, 15;
	setp.eq.s32 	%p15, %r74, 0;
	@%p15 bra 	$L__BB0_28;
	add.u64 	%rd91, %SP, 0;
	add.u64 	%rd12, %SPL, 0;
	and.b32  	%r75, %r85, 7;
	setp.lt.u32 	%p16, %r74, 8;
	@%p16 bra 	$L__BB0_22;
	mul.wide.u32 	%rd92, %r195, 4;
	add.s64 	%rd93, %rd1, %rd92;
	ld.global.f32 	%f119, [%rd93];
	cvt.f64.f32 	%fd18, %f119;
	st.local.f64 	[%rd12], %fd18;
	mov.u64 	%rd94, $str$1;
	cvta.global.u64 	%rd95, %rd94;
	{ // callseq 17, 0
	.param .b64 param0;
	st.param.b64 	[param0], %rd95;
	.param .b64 param1;
	st.param.b64 	[param1], %rd91;
	.param .b32 retval0;
	call.uni (retval0), 
	vprintf, 
	(
	param0, 
	param1
	);
	ld.param.b32 	%r143, [retval0];
	} // callseq 17
	ld.global.f32 	%f120, [%rd93+4];
	cvt.f64.f32 	%fd19, %f120;
	st.local.f64 	[%rd12], %fd19;
	{ // callseq 18, 0
	.param .b64 param0;
	st.param.b64 	[param0], %rd95;
	.param .b64 param1;
	st.param.b64 	[param1], %rd91;
	.param .b32 retval0;
	call.uni (retval0), 
	vprintf, 
	(
	param0, 
	param1
	);
	ld.param.b32 	%r145, [retval0];
	} // callseq 18
	ld.global.f32 	%f121, [%rd93+8];
	cvt.f64.f32 	%fd20, %f121;
	st.local.f64 	[%rd12], %fd20;
	{ // callseq 19, 0
	.param .b64 param0;
	st.param.b64 	[param0], %rd95;
	.param .b64 param1;
	st.param.b64 	[param1], %rd91;
	.param .b32 retval0;
	call.uni (retval0), 
	vprintf, 
	(
	param0, 
	param1
	);
	ld.param.b32 	%r147, [retval0];
	} // callseq 19
	ld.global.f32 	%f122, [%rd93+12];
	cvt.f64.f32 	%fd21, %f122;
	st.local.f64 	[%rd12], %fd21;
	{ // callseq 20, 0
	.param .b64 param0;
	st.param.b64 	[param0], %rd95;
	.param .b64 param1;
	st.param.b64 	[param1], %rd91;
	.param .b32 retval0;
	call.uni (retval0), 
	vprintf, 
	(
	param0, 
	param1
	);
	ld.param.b32 	%r149, [retval0];
	} // callseq 20
	ld.global.f32 	%f123, [%rd93+16];
	cvt.f64.f32 	%fd22, %f123;
	st.local.f64 	[%rd12], %fd22;
	{ // callseq 21, 0
	.param .b64 param0;
	st.param.b64 	[param0], %rd95;
	.param .b64 param1;
	st.param.b64 	[param1], %rd91;
	.param .b32 retval0;
	call.uni (retval0), 
	vprintf, 
	(
	param0, 
	param1
	);
	ld.param.b32 	%r151, [retval0];
	} // callseq 21
	ld.global.f32 	%f124, [%rd93+20];
	cvt.f64.f32 	%fd23, %f124;
	st.local.f64 	[%rd12], %fd23;
	{ // callseq 22, 0
	.param .b64 param0;
	st.param.b64 	[param0], %rd95;
	.param .b64 param1;
	st.param.b64 	[param1], %rd91;
	.param .b32 retval0;
	call.uni (retval0), 
	vprintf, 
	(
	param0, 
	param1
	);
	ld.param.b32 	%r153, [retval0];
	} // callseq 22
	ld.global.f32 	%f125, [%rd93+24];
	cvt.f64.f32 	%fd24, %f125;
	st.local.f64 	[%rd12], %fd24;
	{ // callseq 23, 0
	.param .b64 param0;
	st.param.b64 	[param0], %rd95;
	.param .b64 param1;
	st.param.b64 	[param1], %rd91;
	.param .b32 retval0;
	call.uni (retval0), 
	vprintf, 
	(
	param0, 
	param1
	);
	ld.param.b32 	%r155, [retval0];
	} // callseq 23
	ld.global.f32 	%f126, [%rd93+28];
	cvt.f64.f32 	%fd25, %f126;
	st.local.f64 	[%rd12], %fd25;
	{ // callseq 24, 0
	.param .b64 param0;
	st.param.b64 	[param0], %rd95;
	.param .b64 param1;
	st.param.b64 	[param1], %rd91;
	.param .b32 retval0;
	call.uni (retval0), 
	vprintf, 
	(
	param0, 
	param1
	);
	ld.param.b32 	%r157, [retval0];
	} // callseq 24
	add.s32 	%r195, %r195, 8;
$L__BB0_22:
	setp.eq.s32 	%p17, %r75, 0;
	@%p17 bra 	$L__BB0_28;
	and.b32  	%r78, %r85, 3;
	setp.lt.u32 	%p18, %r75, 4;
	@%p18 bra 	$L__BB0_25;
	mul.wide.u32 	%rd97, %r195, 4;
	add.s64 	%rd98, %rd1, %rd97;
	ld.global.f32 	%f127, [%rd98];
	cvt.f64.f32 	%fd26, %f127;
	st.local.f64 	[%rd12], %fd26;
	mov.u64 	%rd99, $str$1;
	cvta.global.u64 	%rd100, %rd99;
	{ // callseq 25, 0
	.param .b64 param0;
	st.param.b64 	[param0], %rd100;
	.param .b64 param1;
	st.param.b64 	[param1], %rd91;
	.param .b32 retval0;
	call.uni (retval0), 
	vprintf, 
	(
	param0, 
	param1
	);
	ld.param.b32 	%r159, [retval0];
	} // callseq 25
	ld.global.f32 	%f128, [%rd98+4];
	cvt.f64.f32 	%fd27, %f128;
	st.local.f64 	[%rd12], %fd27;
	{ // callseq 26, 0
	.param .b64 param0;
	st.param.b64 	[param0], %rd100;
	.param .b64 param1;
	st.param.b64 	[param1], %rd91;
	.param .b32 retval0;
	call.uni (retval0), 
	vprintf, 
	(
	param0, 
	param1
	);
	ld.param.b32 	%r161, [retval0];
	} // callseq 26
	ld.global.f32 	%f129, [%rd98+8];
	cvt.f64.f32 	%fd28, %f129;
	st.local.f64 	[%rd12], %fd28;
	{ // callseq 27, 0
	.param .b64 param0;
	st.param.b64 	[param0], %rd100;
	.param .b64 param1;
	st.param.b64 	[param1], %rd91;
	.param .b32 retval0;
	call.uni (retval0), 
	vprintf, 
	(
	param0, 
	param1
	);
	ld.param.b32 	%r163, [retval0];
	} // callseq 27
	ld.global.f32 	%f130, [%rd98+12];
	cvt.f64.f32 	%fd29, %f130;
	st.local.f64 	[%rd12], %fd29;
	{ // callseq 28, 0
	.param .b64 param0;
	st.param.b64 	[param0], %rd100;
	.param .b64 param1;
	st.param.b64 	[param1], %rd91;
	.param .b32 retval0;
	call.uni (retval0), 
	vprintf, 
	(
	param0, 
	param1
	);
	ld.param.b32 	%r165, [retval0];
	} // callseq 28
	add.s32 	%r195, %r195, 4;
$L__BB0_25:
	setp.eq.s32 	%p19, %r78, 0;
	@%p19 bra 	$L__BB0_28;
	mul.wide.u32 	%rd102, %r195, 4;
	add.s64 	%rd117, %rd1, %rd102;
	neg.s32 	%r197, %r78;
	mov.u64 	%rd103, $str$1;
$L__BB0_27:
	.pragma "nounroll";
	ld.global.f32 	%f131, [%rd117];
	cvt.f64.f32 	%fd30, %f131;
	st.local.f64 	[%rd12], %fd30;
	cvta.global.u64 	%rd104, %rd103;
	{ // callseq 29, 0
	.param .b64 param0;
	st.param.b64 	[param0], %rd104;
	.param .b64 param1;
	st.param.b64 	[param1], %rd91;
	.param .b32 retval0;
	call.uni (retval0), 
	vprintf, 
	(
	param0, 
	param1
	);
	ld.param.b32 	%r167, [retval0];
	} // callseq 29
	add.s64 	%rd117, %rd117, 4;
	add.s32 	%r197, %r197, 1;
	setp.ne.s32 	%p20, %r197, 0;
	@%p20 bra 	$L__BB0_27;
$L__BB0_28:
	mov.u64 	%rd106, $str$2;
	cvta.global.u64 	%rd107, %rd106;
	{ // callseq 30, 0
	.param .b64 param0;
	st.param.b64 	[param0], %rd107;
	.param .b64 param1;
	st.param.b64 	[param1], 0;
	.param .b32 retval0;
	call.uni (retval0), 
	vprintf, 
	(
	param0, 
	param1
	);
	ld.param.b32 	%r169, [retval0];
	} // callseq 30
$L__BB0_29:
	ld.param.u64 	%rd113, [_Z11dot_productiiPKfS0_Pf_param_4];
	cvta.to.global.u64 	%rd108, %rd113;
	mul.wide.s32 	%rd109, %r3, 4;
	add.s64 	%rd110, %rd108, %rd109;
	st.global.f32 	[%rd110], %f140;
$L__BB0_30:
	ret;

}


// ===== COMPILED SASS (sm_100) =====

	.target	sm_100

	.elftype	@"ET_EXEC"


//--------------------- .note.nv.tkinfo           --------------------------
	.section	.note.nv.tkinfo,"",@"SHT_NOTE"
	.sectionflags	@"SHF_NOTE_NV_TKINFO"
	.tkinfo
        /*0018*/ 	.word	0x00000002
        /*0030*/ 	.string	""
        /*0030*/ 	.string	"ptxas"
        /*0030*/ 	.string	"Cuda compilation tools, release 13.0, V13.0.88"
        /*0030*/ 	.string	"Build cuda_13.0.r13.0/compiler.36424714_0"
        /*0030*/ 	.string	"-arch sm_100 -m 64 "



//--------------------- .note.nv.cuinfo           --------------------------
	.section	.note.nv.cuinfo,"",@"SHT_NOTE"
	.sectionflags	@"SHF_NOTE_NV_CUINFO"
        /*0018*/ 	.short	0x0002
        /*001a*/ 	.short	0x0064
        /*001c*/ 	.short	0x0082
	.zero		2


//--------------------- .nv.info                  --------------------------
	.section	.nv.info,"",@"SHT_CUDA_INFO"
	.align	4


	//----- nvinfo : EIATTR_REGCOUNT
	.align		4
        /*0000*/ 	.byte	0x04, 0x2f
        /*0002*/ 	.short	(.L_4 - .L_3)
	.align		4
.L_3:
        /*0004*/ 	.word	index@(_Z11dot_productiiPKfS0_Pf)
        /*0008*/ 	.word	0x00000020


	//----- nvinfo : EIATTR_FRAME_SIZE
	.align		4
.L_4:
        /*000c*/ 	.byte	0x04, 0x11
        /*000e*/ 	.short	(.L_6 - .L_5)
	.align		4
.L_5:
        /*0010*/ 	.word	index@(_Z11dot_productiiPKfS0_Pf)
        /*0014*/ 	.word	0x00000010


	//----- nvinfo : EIATTR_MIN_STACK_SIZE
	.align		4
.L_6:
        /*0018*/ 	.byte	0x04, 0x12
        /*001a*/ 	.short	(.L_8 - .L_7)
	.align		4
.L_7:
        /*001c*/ 	.word	index@(_Z11dot_productiiPKfS0_Pf)
        /*0020*/ 	.word	0x00000010
.L_8:


//--------------------- .nv.compat                --------------------------
	.section	.nv.compat,"",@"SHT_CUDA_COMPAT_INFO"
	.align	4
        /*0000*/ 	.byte	0x02, 0x09, 0x00, 0x00, 0x02, 0x02, 0x01, 0x00, 0x02, 0x05, 0x05, 0x00, 0x03, 0x07, 0x01, 0x01
        /*0010*/ 	.byte	0x02, 0x03, 0x00, 0x00, 0x02, 0x06, 0x01, 0x00, 0x04, 0x0b, 0x08, 0x00, 0x09, 0x00, 0x00, 0x00
        /*0020*/ 	.byte	0x00, 0x00, 0x00, 0x00


//--------------------- .nv.info._Z11dot_productiiPKfS0_Pf --------------------------
	.section	.nv.info._Z11dot_productiiPKfS0_Pf,"",@"SHT_CUDA_INFO"
	.sectionflags	@""
	.align	4


	//----- nvinfo : EIATTR_CUDA_API_VERSION
	.align		4
        /*0000*/ 	.byte	0x04, 0x37
        /*0002*/ 	.short	(.L_10 - .L_9)
.L_9:
        /*0004*/ 	.word	0x00000082


	//----- nvinfo : EIATTR_KPARAM_INFO
	.align		4
.L_10:
        /*0008*/ 	.byte	0x04, 0x17
        /*000a*/ 	.short	(.L_12 - .L_11)
.L_11:
        /*000c*/ 	.word	0x00000000
        /*0010*/ 	.short	0x0004
        /*0012*/ 	.short	0x0018
        /*0014*/ 	.byte	0x00, 0xf5, 0x21, 0x00


	//----- nvinfo : EIATTR_KPARAM_INFO
	.align		4
.L_12:
        /*0018*/ 	.byte	0x04, 0x17
        /*001a*/ 	.short	(.L_14 - .L_13)
.L_13:
        /*001c*/ 	.word	0x00000000
        /*0020*/ 	.short	0x0003
        /*0022*/ 	.short	0x0010
        /*0024*/ 	.byte	0x00, 0xf5, 0x21, 0x00


	//----- nvinfo : EIATTR_KPARAM_INFO
	.align		4
.L_14:
        /*0028*/ 	.byte	0x04, 0x17
        /*002a*/ 	.short	(.L_16 - .L_15)
.L_15:
        /*002c*/ 	.word	0x00000000
        /*0030*/ 	.short	0x0002
        /*0032*/ 	.short	0x0008
        /*0034*/ 	.byte	0x00, 0xf5, 0x21, 0x00


	//----- nvinfo : EIATTR_KPARAM_INFO
	.align		4
.L_16:
        /*0038*/ 	.byte	0x04, 0x17
        /*003a*/ 	.short	(.L_18 - .L_17)
.L_17:
        /*003c*/ 	.word	0x00000000
        /*0040*/ 	.short	0x0001
        /*0042*/ 	.short	0x0004
        /*0044*/ 	.byte	0x00, 0xf0, 0x11, 0x00


	//----- nvinfo : EIATTR_KPARAM_INFO
	.align		4
.L_18:
        /*0048*/ 	.byte	0x04, 0x17
        /*004a*/ 	.short	(.L_20 - .L_19)
.L_19:
        /*004c*/ 	.word	0x00000000
        /*0050*/ 	.short	0x0000
        /*0052*/ 	.short	0x0000
        /*0054*/ 	.byte	0x00, 0xf0, 0x11, 0x00


	//----- nvinfo : EIATTR_SPARSE_MMA_MASK
	.align		4
.L_20:
        /*0058*/ 	.byte	0x03, 0x50
        /*005a*/ 	.short	0x0000


	//----- nvinfo : EIATTR_MAXREG_COUNT
	.align		4
        /*005c*/ 	.byte	0x03, 0x1b
        /*005e*/ 	.short	0x00ff


	//----- nvinfo : EIATTR_EXTERNS
	.align		4
        /*0060*/ 	.byte	0x04, 0x0f
        /*0062*/ 	.short	(.L_22 - .L_21)


	//   ....[0]....
	.align		4
.L_21:
        /*0064*/ 	.word	index@(vprintf)


	//----- nvinfo : EIATTR_MERCURY_ISA_VERSION
	.align		4
.L_22:
        /*0068*/ 	.byte	0x03, 0x5f
        /*006a*/ 	.short	0x0101


	//----- nvinfo : EIATTR_VRC_CTA_INIT_COUNT
	.align		4
        /*006c*/ 	.byte	0x02, 0x4a
	.zero		1
	.zero		1


	//----- nvinfo : EIATTR_SYSCALL_OFFSETS
	.align		4
        /*0070*/ 	.byte	0x04, 0x46
        /*0072*/ 	.short	(.L_24 - .L_23)


	//   ....[0]....
.L_23:
        /*0074*/ 	.word	0x00000f60


	//   ....[1]....
        /*0078*/ 	.word	0x000011a0


	//   ....[2]....
        /*007c*/ 	.word	0x00001250


	//   ....[3]....
        /*0080*/ 	.word	0x00001300


	//   ....[4]....
        /*0084*/ 	.word	0x000013b0


	//   ....[5]....
        /*0088*/ 	.word	0x00001460


	//   ....[6]....
        /*008c*/ 	.word	0x00001510


	//   ....[7]....
        /*0090*/ 	.word	0x000015c0


	//   ....[8]....
        /*0094*/ 	.word	0x00001670


	//   ....[9]....
        /*0098*/ 	.word	0x00001720


	//   ....[10]....
        /*009c*/ 	.word	0x000017d0


	//   ....[11]....
        /*00a0*/ 	.word	0x00001880


	//   ....[12]....
        /*00a4*/ 	.word	0x00001930


	//   ....[13]....
        /*00a8*/ 	.word	0x000019e0


	//   ....[14]....
        /*00ac*/ 	.word	0x00001a90


	//   ....[15]....
        /*00b0*/ 	.word	0x00001b40


	//   ....[16]....
        /*00b4*/ 	.word	0x00001bf0


	//   ....[17]....
        /*00b8*/ 	.word	0x00001d90


	//   ....[18]....
        /*00bc*/ 	.word	0x00001e40


	//   ....[19]....
        /*00c0*/ 	.word	0x00001ef0


	//   ....[20]....
        /*00c4*/ 	.word	0x00001fa0


	//   ....[21]....
        /*00c8*/ 	.word	0x00002050


	//   ....[22]....
        /*00cc*/ 	.word	0x00002100


	//   ....[23]....
        /*00d0*/ 	.word	0x000021b0


	//   ....[24]....
        /*00d4*/ 	.word	0x00002260


	//   ....[25]....
        /*00d8*/ 	.word	0x000023b0


	//   ....[26]....
        /*00dc*/ 	.word	0x00002460


	//   ....[27]....
        /*00e0*/ 	.word	0x00002510


	//   ....[28]....
        /*00e4*/ 	.word	0x000025c0


	//   ....[29]....
        /*00e8*/ 	.word	0x00002710


	//   ....[30]....
        /*00ec*/ 	.word	0x000027e0


	//----- nvinfo : EIATTR_EXIT_INSTR_OFFSETS
	.align		4
.L_24:
        /*00f0*/ 	.byte	0x04, 0x1c
        /*00f2*/ 	.short	(.L_26 - .L_25)


	//   ....[0]....
.L_25:
        /*00f4*/ 	.word	0x000000d0


	//   ....[1]....
        /*00f8*/ 	.word	0x00002830


	//----- nvinfo : EIATTR_CRS_STACK_SIZE
	.align		4
.L_26:
        /*00fc*/ 	.byte	0x04, 0x1e
        /*00fe*/ 	.short	(.L_28 - .L_27)
.L_27:
        /*0100*/ 	.word	0x00000000


	//----- nvinfo : EIATTR_CBANK_PARAM_SIZE
	.align		4
.L_28:
        /*0104*/ 	.byte	0x03, 0x19
        /*0106*/ 	.short	0x0020


	//----- nvinfo : EIATTR_PARAM_CBANK
	.align		4
        /*0108*/ 	.byte	0x04, 0x0a
        /*010a*/ 	.short	(.L_30 - .L_29)
	.align		4
.L_29:
        /*010c*/ 	.word	index@(.nv.constant0._Z11dot_productiiPKfS0_Pf)
        /*0110*/ 	.short	0x0380
        /*0112*/ 	.short	0x0020


	//----- nvinfo : EIATTR_SW_WAR
	.align		4
.L_30:
        /*0114*/ 	.byte	0x04, 0x36
        /*0116*/ 	.short	(.L_32 - .L_31)
.L_31:
        /*0118*/ 	.word	0x00000008
.L_32:


//--------------------- .nv.callgraph             --------------------------
	.section	.nv.callgraph,"",@"SHT_CUDA_CALLGRAPH"
	.align	4
	.sectionentsize	8
	.align		4
        /*0000*/ 	.word	0x00000000
	.align		4
        /*0004*/ 	.word	0xffffffff
	.align		4
        /*0008*/ 	.word	index@(_Z11dot_productiiPKfS0_Pf)
	.align		4
        /*000c*/ 	.word	index@(vprintf)
	.align		4
        /*0010*/ 	.word	0x00000000
	.align		4
        /*0014*/ 	.word	0xfffffffe
	.align		4
        /*0018*/ 	.word	0x00000000
	.align		4
        /*001c*/ 	.word	0xfffffffd
	.align		4
        /*0020*/ 	.word	0x00000000
	.align		4
        /*0024*/ 	.word	0xfffffffc


//--------------------- .nv.constant4             --------------------------
	.section	.nv.constant4,"a",@progbits
	.align	8
	.align		8
.nv.constant4:
        /*0000*/ 	.dword	vprintf
	.align		8
        /*0008*/ 	.dword	$str
	.align		8
        /*0010*/ 	.dword	$str$1
	.align		8
        /*0018*/ 	.dword	$str$2


//--------------------- .text._Z11dot_productiiPKfS0_Pf --------------------------
	.section	.text._Z11dot_productiiPKfS0_Pf,"ax",@progbits
	.align	128
        .global         _Z11dot_productiiPKfS0_Pf
        .type           _Z11dot_productiiPKfS0_Pf,@function
        .size           _Z11dot_productiiPKfS0_Pf,(.L_x_46 - _Z11dot_productiiPKfS0_Pf)
        .other          _Z11dot_productiiPKfS0_Pf,@"STO_CUDA_ENTRY STV_DEFAULT"
_Z11dot_productiiPKfS0_Pf:
.text._Z11dot_productiiPKfS0_Pf:
[----:B------:R-:W0:Y:S01]  /*0000*/  LDC R1, c[0x0][0x37c] ;  /* 0x0000df00ff017b82 */ /* 0x000e220000000800 */
[----:B------:R-:W1:Y:S07]  /*0010*/  S2R R28, SR_TID.X ;  /* 0x00000000001c7919 */ /* 0x000e6e0000002100 */
[----:B------:R-:W2:Y:S01]  /*0020*/  S2UR UR4, SR_CTAID.X ;  /* 0x00000000000479c3 */ /* 0x000ea20000002500 */
[----:B------:R-:W3:Y:S01]  /*0030*/  LDCU UR7, c[0x0][0x2fc] ;  /* 0x00005f80ff0777ac */ /* 0x000ee20008000800 */
[----:B0-----:R-:W-:Y:S01]  /*0040*/  IADD3 R1, PT, PT, R1, -0x10, RZ ;  /* 0xfffffff001017810 */ /* 0x001fe20007ffe0ff */
[----:B------:R-:W2:Y:S05]  /*0050*/  LDCU UR5, c[0x0][0x360] ;  /* 0x00006c00ff0577ac */ /* 0x000eaa0008000800 */
[----:B------:R-:W0:Y:S01]  /*0060*/  LDC R3, c[0x0][0x380] ;  /* 0x0000e000ff037b82 */ /* 0x000e220000000800 */
[----:B------:R-:W4:Y:S01]  /*0070*/  LDCU UR6, c[0x0][0x2f8] ;  /* 0x00005f00ff0677ac */ /* 0x000f220008000800 */
[----:B--2---:R-:W-:Y:S01]  /*0080*/  UIMAD UR4, UR4, UR5, URZ ;  /* 0x00000005040472a4 */ /* 0x004fe2000f8e02ff */
[----:B----4-:R-:W-:-:S05]  /*0090*/  IADD3 R17, P1, PT, R1, UR6, RZ ;  /* 0x0000000601117c10 */ /* 0x010fca000ff3e0ff */
[----:B-1----:R-:W-:Y:S01]  /*00a0*/  VIADD R18, R28, UR4 ;  /* 0x000000041c127c36 */ /* 0x002fe20008000000 */
[----:B---3--:R-:W-:-:S04]  /*00b0*/  IADD3.X R16, PT, PT, RZ, UR7, RZ, P1, !PT ;  /* 0x00000007ff107c10 */ /* 0x008fc80008ffe4ff */
[----:B0-----:R-:W-:-:S13]  /*00c0*/  ISETP.GE.AND P0, PT, R18, R3, PT ;  /* 0x000000031200720c */ /* 0x001fda0003f06270 */
[----:B------:R-:W-:Y:S05]  /*00d0*/  @P0 EXIT ;  /* 0x000000000000094d */ /* 0x000fea0003800000 */
[----:B------:R-:W0:Y:S01]  /*00e0*/  LDCU UR6, c[0x0][0x384] ;  /* 0x00007080ff0677ac */ /* 0x000e220008000800 */
[----:B------:R-:W-:Y:S01]  /*00f0*/  IMAD.MOV.U32 R2, RZ, RZ, RZ ;  /* 0x000000ffff027224 */ /* 0x000fe200078e00ff */
[----:B------:R-:W1:Y:S01]  /*0100*/  LDCU.64 UR36, c[0x0][0x358] ;  /* 0x00006b00ff2477ac */ /* 0x000e620008000a00 */
[----:B0-----:R-:W-:-:S09]  /*0110*/  UISETP.NE.AND UP0, UPT, UR6, URZ, UPT ;  /* 0x000000ff0600728c */ /* 0x001fd2000bf05270 */
[----:B-1----:R-:W-:Y:S05]  /*0120*/  BRA.U !UP0, `(.L_x_0) ;  /* 0x0000000d08607547 */ /* 0x002fea000b800000 */
[----:B------:R-:W-:Y:S01]  /*0130*/  UISETP.GE.U32.AND UP0, UPT, UR6, 0x10, UPT ;  /* 0x000000100600788c */ /* 0x000fe2000bf06070 */
[----:B------:R-:W-:Y:S02]  /*0140*/  HFMA2 R2, -RZ, RZ, 0, 0 ;  /* 0x00000000ff027431 */ /* 0x000fe400000001ff */
[----:B------:R-:W-:-:S06]  /*0150*/  IMAD.MOV.U32 R0, RZ, RZ, RZ ;  /* 0x000000ffff007224 */ /* 0x000fcc00078e00ff */
[----:B------:R-:W-:Y:S05]  /*0160*/  BRA.U !UP0, `(.L_x_1) ;  /* 0x0000000508c47547 */ /* 0x000fea000b800000 */
[----:B------:R-:W0:Y:S01]  /*0170*/  LDCU.64 UR8, c[0x0][0x390] ;  /* 0x00007200ff0877ac */ /* 0x000e220008000a00 */
[C---:B------:R-:W-:Y:S01]  /*0180*/  IADD3 R28, PT, PT, R3.reuse, UR4, R28 ;  /* 0x00000004031c7c10 */ /* 0x040fe2000fffe01c */
[C-C-:B------:R-:W-:Y:S01]  /*0190*/  IMAD R29, R3.reuse, 0xf, R18.reuse ;  /* 0x0000000f031d7824 */ /* 0x140fe200078e0212 */
[CC--:B------:R-:W-:Y:S01]  /*01a0*/  LEA R5, R3.reuse, R18.reuse, 0x3 ;  /* 0x0000001203057211 */ /* 0x0c0fe200078e18ff */
[----:B------:R-:W-:Y:S01]  /*01b0*/  ULOP3.LUT UR7, UR6, 0xfffffff0, URZ, 0xc0, !UPT ;  /* 0xfffffff006077892 */ /* 0x000fe2000f8ec0ff */
[C-C-:B------:R-:W-:Y:S01]  /*01c0*/  IMAD R4, R3.reuse, 0xe, R18.reuse ;  /* 0x0000000e03047824 */ /* 0x140fe200078e0212 */
[CC--:B------:R-:W-:Y:S01]  /*01d0*/  LEA R19, R3.reuse, R18.reuse, 0x1 ;  /* 0x0000001203137211 */ /* 0x0c0fe200078e08ff */
[C-C-:B------:R-:W-:Y:S01]  /*01e0*/  IMAD R6, R3.reuse, 0xd, R18.reuse ;  /* 0x0000000d03067824 */ /* 0x140fe200078e0212 */
[----:B------:R-:W-:Y:S01]  /*01f0*/  MOV R0, R18 ;  /* 0x0000001200007202 */ /* 0x000fe20000000f00 */
[C-C-:B------:R-:W-:Y:S02]  /*0200*/  IMAD R8, R3.reuse, 0xc, R18.reuse ;  /* 0x0000000c03087824 */ /* 0x140fe400078e0212 */
[----:B------:R-:W-:-:S02]  /*0210*/  IMAD R10, R3, 0xb, R18 ;  /* 0x0000000b030a7824 */ /* 0x000fc400078e0212 */
[C-C-:B------:R-:W-:Y:S02]  /*0220*/  IMAD R12, R3.reuse, 0xa, R18.reuse ;  /* 0x0000000a030c7824 */ /* 0x140fe400078e0212 */
[C-C-:B------:R-:W-:Y:S02]  /*0230*/  IMAD R14, R3.reuse, 0x9, R18.reuse ;  /* 0x00000009030e7824 */ /* 0x140fe400078e0212 */
[C-C-:B------:R-:W-:Y:S01]  /*0240*/  IMAD R7, R3.reuse, 0x7, R18.reuse ;  /* 0x0000000703077824 */ /* 0x140fe200078e0212 */
[----:B0-----:R-:W-:Y:S01]  /*0250*/  UIADD3 UR5, UP0, UPT, UR8, 0x20, URZ ;  /* 0x0000002008057890 */ /* 0x001fe2000ff1e0ff */
[C-C-:B------:R-:W-:Y:S01]  /*0260*/  IMAD R9, R3.reuse, 0x6, R18.reuse ;  /* 0x0000000603097824 */ /* 0x140fe200078e0212 */
[----:B------:R-:W-:Y:S01]  /*0270*/  UIADD3 UR8, UPT, UPT, -UR7, URZ, URZ ;  /* 0x000000ff07087290 */ /* 0x000fe2000fffe1ff */
[C-C-:B------:R-:W-:Y:S01]  /*0280*/  IMAD R11, R3.reuse, 0x5, R18.reuse ;  /* 0x00000005030b7824 */ /* 0x140fe200078e0212 */
[----:B------:R-:W-:Y:S01]  /*0290*/  UIADD3.X UR4, UPT, UPT, URZ, UR9, URZ, UP0, !UPT ;  /* 0x00000009ff047290 */ /* 0x000fe200087fe4ff */
[----:B------:R-:W-:-:S02]  /*02a0*/  IMAD R13, R3, 0x4, R18 ;  /* 0x00000004030d7824 */ /* 0x000fc400078e0212 */
[----:B------:R-:W-:Y:S02]  /*02b0*/  IMAD R15, R3, 0x3, R18 ;  /* 0x00000003030f7824 */ /* 0x000fe400078e0212 */
[----:B------:R-:W-:Y:S01]  /*02c0*/  IMAD.MOV.U32 R2, RZ, RZ, RZ ;  /* 0x000000ffff027224 */ /* 0x000fe200078e00ff */
[----:B------:R-:W-:Y:S01]  /*02d0*/  MOV R27, UR4 ;  /* 0x00000004001b7c02 */ /* 0x000fe20008000f00 */
[----:B------:R-:W-:-:S07]  /*02e0*/  IMAD.U32 R24, RZ, RZ, UR5 ;  /* 0x00000005ff187e24 */ /* 0x000fce000f8e00ff */
.L_x_2:
[----:B------:R-:W0:Y:S02]  /*02f0*/  LDC.64 R22, c[0x0][0x388] ;  /* 0x0000e200ff167b82 */ /* 0x000e240000000a00 */
[----:B0-----:R-:W-:-:S05]  /*0300*/  IMAD.WIDE.U32 R20, R0, 0x4, R22 ;  /* 0x0000000400147825 */ /* 0x001fca00078e0016 */
[----:B------:R0:W2:Y:S02]  /*0310*/  LDG.E R25, desc[UR36][R20.64] ;  /* 0x0000002414197981 */ /* 0x0000a4000c1e1900 */
[----:B0-----:R-:W-:Y:S01]  /*0320*/  IMAD.MOV.U32 R20, RZ, RZ, R24 ;  /* 0x000000ffff147224 */ /* 0x001fe200078e0018 */
[----:B------:R-:W-:-:S05]  /*0330*/  MOV R21, R27 ;  /* 0x0000001b00157202 */ /* 0x000fca0000000f00 */
[----:B------:R-:W2:Y:S04]  /*0340*/  LDG.E R24, desc[UR36][R20.64+-0x20] ;  /* 0xffffe02414187981 */ /* 0x000ea8000c1e1900 */
[----:B------:R-:W3:Y:S01]  /*0350*/  LDG.E R26, desc[UR36][R20.64+-0x1c] ;  /* 0xffffe424141a7981 */ /* 0x000ee2000c1e1900 */
[----:B--2---:R-:W-:Y:S01]  /*0360*/  FFMA R2, R25, R24, R2 ;  /* 0x0000001819027223 */ /* 0x004fe20000000002 */
[----:B------:R-:W-:-:S06]  /*0370*/  IMAD.WIDE.U32 R24, R28, 0x4, R22 ;  /* 0x000000041c187825 */ /* 0x000fcc00078e0016 */
[----:B------:R-:W3:Y:S04]  /*0380*/  LDG.E R25, desc[UR36][R24.64] ;  /* 0x0000002418197981 */ /* 0x000ee8000c1e1900 */
[----:B------:R-:W2:Y:S01]  /*0390*/  LDG.E R24, desc[UR36][R20.64+-0x18] ;  /* 0xffffe82414187981 */ /* 0x000ea2000c1e1900 */
[----:B---3--:R-:W-:Y:S01]  /*03a0*/  FFMA R2, R25, R26, R2 ;  /* 0x0000001a19027223 */ /* 0x008fe20000000002 */
[----:B------:R-:W-:-:S06]  /*03b0*/  IMAD.WIDE.U32 R26, R19, 0x4, R22 ;  /* 0x00000004131a7825 */ /* 0x000fcc00078e0016 */
[----:B------:R-:W2:Y:S04]  /*03c0*/  LDG.E R27, desc[UR36][R26.64] ;  /* 0x000000241a1b7981 */ /* 0x000ea8000c1e1900 */
[----:B------:R-:W3:Y:S01]  /*03d0*/  LDG.E R26, desc[UR36][R20.64+-0x14] ;  /* 0xffffec24141a7981 */ /* 0x000ee2000c1e1900 */
[----:B--2---:R-:W-:Y:S01]  /*03e0*/  FFMA R2, R27, R24, R2 ;  /* 0x000000181b027223 */ /* 0x004fe20000000002 */
[----:B------:R-:W-:-:S06]  /*03f0*/  IMAD.WIDE.U32 R24, R15, 0x4, R22 ;  /* 0x000000040f187825 */ /* 0x000fcc00078e0016 */
[----:B------:R-:W3:Y:S02]  /*0400*/  LDG.E R25, desc[UR36][R24.64] ;  /* 0x0000002418197981 */ /* 0x000ee4000c1e1900 */
[----:B---3--:R-:W-:Y:S01]  /*0410*/  FFMA R2, R25, R26, R2 ;  /* 0x0000001a19027223 */ /* 0x008fe20000000002 */
[----:B------:R-:W-:Y:S01]  /*0420*/  IMAD.WIDE.U32 R24, R13, 0x4, R22 ;  /* 0x000000040d187825 */ /* 0x000fe200078e0016 */
[----:B------:R-:W2:Y:S05]  /*0430*/  LDG.E R26, desc[UR36][R20.64+-0x10] ;  /* 0xfffff024141a7981 */ /* 0x000eaa000c1e1900 */
[----:B------:R-:W2:Y:S02]  /*0440*/  LDG.E R25, desc[UR36][R24.64] ;  /* 0x0000002418197981 */ /* 0x000ea4000c1e1900 */
[----:B--2---:R-:W-:Y:S01]  /*0450*/  FFMA R2, R25, R26, R2 ;  /* 0x0000001a19027223 */ /* 0x004fe20000000002 */
[----:B------:R-:W-:-:S06]  /*0460*/  IMAD.WIDE.U32 R26, R11, 0x4, R22 ;  /* 0x000000040b1a7825 */ /* 0x000fcc00078e0016 */
[----:B------:R-:W2:Y:S04]  /*0470*/  LDG.E R27, desc[UR36][R26.64] ;  /* 0x000000241a1b7981 */ /* 0x000ea8000c1e1900 */
[----:B------:R-:W2:Y:S01]  /*0480*/  LDG.E R26, desc[UR36][R20.64+-0xc] ;  /* 0xfffff424141a7981 */ /* 0x000ea2000c1e1900 */
[----:B------:R-:W-:-:S06]  /*0490*/  IMAD.WIDE.U32 R24, R9, 0x4, R22 ;  /* 0x0000000409187825 */ /* 0x000fcc00078e0016 */
[----:B------:R-:W3:Y:S01]  /*04a0*/  LDG.E R25, desc[UR36][R24.64] ;  /* 0x0000002418197981 */ /* 0x000ee2000c1e1900 */
[----:B--2---:R-:W-:-:S03]  /*04b0*/  FFMA R2, R27, R26, R2 ;  /* 0x0000001a1b027223 */ /* 0x004fc60000000002 */
        /* <DEDUP_REMOVED lines=28> */
[----:B------:R-:W2:Y:S04]  /*0680*/  LDG.E R25, desc[UR36][R24.64] ;  /* 0x0000002418197981 */ /* 0x000ea8000c1e1900 */
[----:B------:R-:W3:Y:S01]  /*0690*/  LDG.E R24, desc[UR36][R20.64+0x1c] ;  /* 0x00001c2414187981 */ /* 0x000ee2000c1e1900 */
[----:B--2---:R-:W-:Y:S01]  /*06a0*/  FFMA R2, R25, R26, R2 ;  /* 0x0000001a19027223 */ /* 0x004fe20000000002 */
[----:B------:R-:W-:-:S04]  /*06b0*/  IMAD.WIDE.U32 R26, R4, 0x4, R22 ;  /* 0x00000004041a7825 */ /* 0x000fc800078e0016 */
[----:B------:R-:W-:Y:S02]  /*06c0*/  IMAD.WIDE.U32 R22, R29, 0x4, R22 ;  /* 0x000000041d167825 */ /* 0x000fe400078e0016 */
[----:B------:R-:W2:Y:S04]  /*06d0*/  LDG.E R27, desc[UR36][R26.64] ;  /* 0x000000241a1b7981 */ /* 0x000ea8000c1e1900 */
[----:B------:R-:W3:Y:S04]  /*06e0*/  LDG.E R23, desc[UR36][R22.64] ;  /* 0x0000002416177981 */ /* 0x000ee8000c1e1900 */
[----:B------:R-:W2:Y:S01]  /*06f0*/  LDG.E R22, desc[UR36][R20.64+0x18] ;  /* 0x0000182414167981 */ /* 0x000ea2000c1e1900 */
[----:B------:R-:W-:-:S04]  /*0700*/  UIADD3 UR8, UPT, UPT, UR8, 0x10, URZ ;  /* 0x0000001008087890 */ /* 0x000fc8000fffe0ff */
[----:B------:R-:W-:Y:S01]  /*0710*/  UISETP.NE.AND UP0, UPT, UR8, URZ, UPT ;  /* 0x000000ff0800728c */ /* 0x000fe2000bf05270 */
[C---:B------:R-:W-:Y:S01]  /*0720*/  LEA R0, R3.reuse, R0, 0x4 ;  /* 0x0000000003007211 */ /* 0x040fe200078e20ff */
[C---:B------:R-:W-:Y:S01]  /*0730*/  IMAD R29, R3.reuse, 0x10, R29 ;  /* 0x00000010031d7824 */ /* 0x040fe200078e021d */
        /* <DEDUP_REMOVED lines=13> */
[----:B------:R-:W-:-:S02]  /*0810*/  IMAD R28, R3, 0x10, R28 ;  /* 0x00000010031c7824 */ /* 0x000fc400078e021c */
[----:B--2---:R-:W-:-:S04]  /*0820*/  FFMA R2, R27, R22, R2 ;  /* 0x000000161b027223 */ /* 0x004fc80000000002 */
[----:B---3--:R-:W-:Y:S01]  /*0830*/  FFMA R2, R23, R24, R2 ;  /* 0x0000001817027223 */ /* 0x008fe20000000002 */
[----:B------:R-:W-:-:S05]  /*0840*/  IADD3 R24, P0, PT, R20, 0x40, RZ ;  /* 0x0000004014187810 */ /* 0x000fca0007f1e0ff */
[----:B------:R-:W-:Y:S01]  /*0850*/  IMAD.X R27, RZ, RZ, R21, P0 ;  /* 0x000000ffff1b7224 */ /* 0x000fe200000e0615 */
[----:B------:R-:W-:Y:S07]  /*0860*/  BRA.U UP0, `(.L_x_2) ;  /* 0xfffffff900a07547 */ /* 0x000fee000b83ffff */
[----:B------:R-:W-:-:S07]  /*0870*/  MOV R0, UR7 ;  /* 0x0000000700007c02 */ /* 0x000fce0008000f00 */
.L_x_1:
[----:B------:R-:W-:-:S09]  /*0880*/  ULOP3.LUT UP0, UR4, UR6, 0xf, URZ, 0xc0, !UPT ;  /* 0x0000000f06047892 */ /* 0x000fd2000f80c0ff */
[----:B------:R-:W-:Y:S05]  /*0890*/  BRA.U !UP0, `(.L_x_0) ;  /* 0x0000000508847547 */ /* 0x000fea000b800000 */
[----:B------:R-:W-:Y:S02]  /*08a0*/  UISETP.GE.U32.AND UP0, UPT, UR4, 0x8, UPT ;  /* 0x000000080400788c */ /* 0x000fe4000bf06070 */
[----:B------:R-:W-:-:S04]  /*08b0*/  ULOP3.LUT UR5, UR6, 0x7, URZ, 0xc0, !UPT ;  /* 0x0000000706057892 */ /* 0x000fc8000f8ec0ff */
[----:B------:R-:W-:-:S03]  /*08c0*/  UISETP.NE.AND UP1, UPT, UR5, URZ, UPT ;  /* 0x000000ff0500728c */ /* 0x000fc6000bf25270 */
[----:B------:R-:W-:Y:S08]  /*08d0*/  BRA.U !UP0, `(.L_x_3) ;  /* 0x0000000108b07547 */ /* 0x000ff0000b800000 */
[----:B------:R-:W0:Y:S01]  /*08e0*/  LDC.64 R6, c[0x0][0x388] ;  /* 0x0000e200ff067b82 */ /* 0x000e220000000a00 */
[----:B------:R-:W-:-:S04]  /*08f0*/  IMAD R8, R0, R3, R18 ;  /* 0x0000000300087224 */ /* 0x000fc800078e0212 */
[----:B------:R-:W-:-:S03]  /*0900*/  IMAD.IADD R10, R8, 0x1, R3 ;  /* 0x00000001080a7824 */ /* 0x000fc600078e0203 */
[----:B------:R-:W1:Y:S02]  /*0910*/  LDC.64 R4, c[0x0][0x390] ;  /* 0x0000e400ff047b82 */ /* 0x000e640000000a00 */
[----:B------:R-:W-:-:S05]  /*0920*/  IADD3 R12, PT, PT, R10, R3, RZ ;  /* 0x000000030a0c7210 */ /* 0x000fca0007ffe0ff */
[----:B------:R-:W-:Y:S02]  /*0930*/  IMAD.IADD R14, R12, 0x1, R3 ;  /* 0x000000010c0e7824 */ /* 0x000fe400078e0203 */
[----:B0-----:R-:W-:-:S04]  /*0940*/  IMAD.WIDE.U32 R8, R8, 0x4, R6 ;  /* 0x0000000408087825 */ /* 0x001fc800078e0006 */
[----:B------:R-:W-:Y:S01]  /*0950*/  IMAD.WIDE.U32 R10, R10, 0x4, R6 ;  /* 0x000000040a0a7825 */ /* 0x000fe200078e0006 */
[----:B------:R0:W2:Y:S03]  /*0960*/  LDG.E R21, desc[UR36][R8.64] ;  /* 0x0000002408157981 */ /* 0x0000a6000c1e1900 */
[----:B-1----:R-:W-:Y:S01]  /*0970*/  IMAD.WIDE.U32 R4, R0, 0x4, R4 ;  /* 0x0000000400047825 */ /* 0x002fe200078e0004 */
[----:B------:R-:W-:Y:S01]  /*0980*/  IADD3 R24, PT, PT, R14, R3, RZ ;  /* 0x000000030e187210 */ /* 0x000fe20007ffe0ff */
[----:B------:R1:W3:Y:S04]  /*0990*/  LDG.E R20, desc[UR36][R10.64] ;  /* 0x000000240a147981 */ /* 0x0002e8000c1e1900 */
[----:B------:R-:W2:Y:S01]  /*09a0*/  LDG.E R19, desc[UR36][R4.64] ;  /* 0x0000002404137981 */ /* 0x000ea2000c1e1900 */
[----:B------:R-:W-:-:S03]  /*09b0*/  IMAD.WIDE.U32 R12, R12, 0x4, R6 ;  /* 0x000000040c0c7825 */ /* 0x000fc600078e0006 */
[----:B------:R-:W3:Y:S01]  /*09c0*/  LDG.E R23, desc[UR36][R4.64+0x4] ;  /* 0x0000042404177981 */ /* 0x000ee2000c1e1900 */
[----:B------:R-:W-:-:S03]  /*09d0*/  IMAD.WIDE.U32 R14, R14, 0x4, R6 ;  /* 0x000000040e0e7825 */ /* 0x000fc600078e0006 */
[----:B------:R4:W5:Y:S01]  /*09e0*/  LDG.E R22, desc[UR36][R12.64] ;  /* 0x000000240c167981 */ /* 0x000962000c1e1900 */
[----:B------:R-:W-:-:S03]  /*09f0*/  IMAD.IADD R26, R24, 0x1, R3 ;  /* 0x00000001181a7824 */ /* 0x000fc600078e0203 */
[----:B------:R-:W5:Y:S01]  /*0a00*/  LDG.E R25, desc[UR36][R4.64+0x8] ;  /* 0x0000082404197981 */ /* 0x000f62000c1e1900 */
[--C-:B0-----:R-:W-:Y:S01]  /*0a10*/  IMAD.WIDE.U32 R8, R24, 0x4, R6.reuse ;  /* 0x0000000418087825 */ /* 0x101fe200078e0006 */
[C---:B------:R-:W-:Y:S02]  /*0a20*/  IADD3 R24, PT, PT, R26.reuse, R3, RZ ;  /* 0x000000031a187210 */ /* 0x040fe40007ffe0ff */
[----:B------:R-:W5:Y:S01]  /*0a30*/  LDG.E R14, desc[UR36][R14.64] ;  /* 0x000000240e0e7981 */ /* 0x000f62000c1e1900 */
[----:B-1----:R-:W-:-:S03]  /*0a40*/  IMAD.WIDE.U32 R10, R26, 0x4, R6 ;  /* 0x000000041a0a7825 */ /* 0x002fc600078e0006 */
[----:B------:R-:W5:Y:S01]  /*0a50*/  LDG.E R27, desc[UR36][R4.64+0xc] ;  /* 0x00000c24041b7981 */ /* 0x000f62000c1e1900 */
[----:B------:R-:W-:-:S03]  /*0a60*/  IMAD.IADD R26, R24, 0x1, R3 ;  /* 0x00000001181a7824 */ /* 0x000fc600078e0203 */
[----:B------:R-:W5:Y:S01]  /*0a70*/  LDG.E R8, desc[UR36][R8.64] ;  /* 0x0000002408087981 */ /* 0x000f62000c1e1900 */
[----:B----4-:R-:W-:-:S03]  /*0a80*/  IMAD.WIDE.U32 R12, R24, 0x4, R6 ;  /* 0x00000004180c7825 */ /* 0x010fc600078e0006 */
[----:B------:R-:W4:Y:S01]  /*0a90*/  LDG.E R29, desc[UR36][R4.64+0x10] ;  /* 0x00001024041d7981 */ /* 0x000f22000c1e1900 */
[----:B------:R-:W-:-:S03]  /*0aa0*/  IMAD.WIDE.U32 R6, R26, 0x4, R6 ;  /* 0x000000041a067825 */ /* 0x000fc600078e0006 */
[----:B------:R-:W4:Y:S04]  /*0ab0*/  LDG.E R10, desc[UR36][R10.64] ;  /* 0x000000240a0a7981 */ /* 0x000f28000c1e1900 */
[----:B------:R-:W4:Y:S04]  /*0ac0*/  LDG.E R24, desc[UR36][R4.64+0x14] ;  /* 0x0000142404187981 */ /* 0x000f28000c1e1900 */
[----:B------:R-:W4:Y:S04]  /*0ad0*/  LDG.E R12, desc[UR36][R12.64] ;  /* 0x000000240c0c7981 */ /* 0x000f28000c1e1900 */
[----:B------:R-:W4:Y:S04]  /*0ae0*/  LDG.E R15, desc[UR36][R4.64+0x18] ;  /* 0x00001824040f7981 */ /* 0x000f28000c1e1900 */
[----:B------:R-:W4:Y:S04]  /*0af0*/  LDG.E R6, desc[UR36][R6.64] ;  /* 0x0000002406067981 */ /* 0x000f28000c1e1900 */
[----:B------:R-:W4:Y:S01]  /*0b00*/  LDG.E R26, desc[UR36][R4.64+0x1c] ;  /* 0x00001c24041a7981 */ /* 0x000f22000c1e1900 */
[----:B------:R-:W-:Y:S01]  /*0b10*/  IADD3 R0, PT, PT, R0, 0x8, RZ ;  /* 0x0000000800007810 */ /* 0x000fe20007ffe0ff */
[----:B--2---:R-:W-:-:S04]  /*0b20*/  FFMA R19, R21, R19, R2 ;  /* 0x0000001315137223 */ /* 0x004fc80000000002 */
[----:B---3--:R-:W-:-:S04]  /*0b30*/  FFMA R19, R20, R23, R19 ;  /* 0x0000001714137223 */ /* 0x008fc80000000013 */
[----:B-----5:R-:W-:-:S04]  /*0b40*/  FFMA R19, R22, R25, R19 ;  /* 0x0000001916137223 */ /* 0x020fc80000000013 */
[----:B------:R-:W-:-:S04]  /*0b50*/  FFMA R19, R14, R27, R19 ;  /* 0x0000001b0e137223 */ /* 0x000fc80000000013 */
[----:B----4-:R-:W-:-:S04]  /*0b60*/  FFMA R19, R8, R29, R19 ;  /* 0x0000001d08137223 */ /* 0x010fc80000000013 */
[----:B------:R-:W-:-:S04]  /*0b70*/  FFMA R19, R10, R24, R19 ;  /* 0x000000180a137223 */ /* 0x000fc80000000013 */
[----:B------:R-:W-:-:S04]  /*0b80*/  FFMA R15, R12, R15, R19 ;  /* 0x0000000f0c0f7223 */ /* 0x000fc80000000013 */
[----:B------:R-:W-:-:S07]  /*0b90*/  FFMA R2, R6, R26, R15 ;  /* 0x0000001a06027223 */ /* 0x000fce000000000f */
.L_x_3:
        /* <DEDUP_REMOVED lines=12> */
[----:B------:R-:W-:Y:S02]  /*0c60*/  IMAD.WIDE.U32 R10, R10, 0x4, R4 ;  /* 0x000000040a0a7825 */ /* 0x000fe400078e0004 */
[----:B------:R-:W2:Y:S02]  /*0c70*/  LDG.E R13, desc[UR36][R12.64] ;  /* 0x000000240c0d7981 */ /* 0x000ea4000c1e1900 */
[----:B-1----:R-:W-:Y:S02]  /*0c80*/  IMAD.WIDE.U32 R6, R0, 0x4, R6 ;  /* 0x0000000400067825 */ /* 0x002fe400078e0006 */
[----:B------:R-:W3:Y:S02]  /*0c90*/  LDG.E R10, desc[UR36][R10.64] ;  /* 0x000000240a0a7981 */ /* 0x000ee4000c1e1900 */
[--C-:B------:R-:W-:Y:S02]  /*0ca0*/  IMAD.WIDE.U32 R8, R8, 0x4, R4.reuse ;  /* 0x0000000408087825 */ /* 0x100fe400078e0004 */
[----:B------:R-:W2:Y:S02]  /*0cb0*/  LDG.E R14, desc[UR36][R6.64] ;  /* 0x00000024060e7981 */ /* 0x000ea4000c1e1900 */
[----:B------:R-:W-:-:S02]  /*0cc0*/  IMAD.WIDE.U32 R4, R19, 0x4, R4 ;  /* 0x0000000413047825 */ /* 0x000fc400078e0004 */
[----:B------:R-:W3:Y:S04]  /*0cd0*/  LDG.E R15, desc[UR36][R6.64+0x4] ;  /* 0x00000424060f7981 */ /* 0x000ee8000c1e1900 */
[----:B------:R-:W4:Y:S04]  /*0ce0*/  LDG.E R8, desc[UR36][R8.64] ;  /* 0x0000002408087981 */ /* 0x000f28000c1e1900 */
[----:B------:R-:W4:Y:S04]  /*0cf0*/  LDG.E R19, desc[UR36][R6.64+0x8] ;  /* 0x0000082406137981 */ /* 0x000f28000c1e1900 */
[----:B------:R-:W5:Y:S04]  /*0d00*/  LDG.E R4, desc[UR36][R4.64] ;  /* 0x0000002404047981 */ /* 0x000f68000c1e1900 */
[----:B------:R-:W5:Y:S01]  /*0d10*/  LDG.E R20, desc[UR36][R6.64+0xc] ;  /* 0x00000c2406147981 */ /* 0x000f62000c1e1900 */
[----:B------:R-:W-:Y:S01]  /*0d20*/  IADD3 R0, PT, PT, R0, 0x4, RZ ;  /* 0x0000000400007810 */ /* 0x000fe20007ffe0ff */
[----:B--2---:R-:W-:-:S04]  /*0d30*/  FFMA R13, R13, R14, R2 ;  /* 0x0000000e0d0d7223 */ /* 0x004fc80000000002 */
[----:B---3--:R-:W-:-:S04]  /*0d40*/  FFMA R13, R10, R15, R13 ;  /* 0x0000000f0a0d7223 */ /* 0x008fc8000000000d */
[----:B----4-:R-:W-:-:S04]  /*0d50*/  FFMA R13, R8, R19, R13 ;  /* 0x00000013080d7223 */ /* 0x010fc8000000000d */
[----:B-----5:R-:W-:-:S07]  /*0d60*/  FFMA R2, R4, R20, R13 ;  /* 0x0000001404027223 */ /* 0x020fce000000000d */
.L_x_4:
[----:B------:R-:W-:Y:S05]  /*0d70*/  BRA.U !UP1, `(.L_x_0) ;  /* 0x00000001094c7547 */ /* 0x000fea000b800000 */
[----:B------:R-:W0:Y:S01]  /*0d80*/  LDC.64 R6, c[0x0][0x390] ;  /* 0x0000e400ff067b82 */ /* 0x000e220000000a00 */
[----:B------:R-:W-:-:S07]  /*0d90*/  UIADD3 UR4, UPT, UPT, -UR4, URZ, URZ ;  /* 0x000000ff04047290 */ /* 0x000fce000fffe1ff */
[----:B------:R-:W1:Y:S01]  /*0da0*/  LDC.64 R4, c[0x0][0x388] ;  /* 0x0000e200ff047b82 */ /* 0x000e620000000a00 */
[----:B0-----:R-:W-:-:S04]  /*0db0*/  IMAD.WIDE.U32 R6, R0, 0x4, R6 ;  /* 0x0000000400067825 */ /* 0x001fc800078e0006 */
[----:B------:R-:W-:Y:S01]  /*0dc0*/  IMAD.MOV.U32 R10, RZ, RZ, R6 ;  /* 0x000000ffff0a7224 */ /* 0x000fe200078e0006 */
[----:B------:R-:W-:Y:S01]  /*0dd0*/  MOV R11, R7 ;  /* 0x00000007000b7202 */ /* 0x000fe20000000f00 */
[----:B------:R-:W-:-:S07]  /*0de0*/  IMAD R0, R0, R3, R18 ;  /* 0x0000000300007224 */ /* 0x000fce00078e0212 */
.L_x_5:
[----:B-1----:R-:W-:Y:S01]  /*0df0*/  IMAD.WIDE.U32 R6, R0, 0x4, R4 ;  /* 0x0000000400067825 */ /* 0x002fe200078e0004 */
[----:B------:R-:W-:-:S03]  /*0e00*/  MOV R9, R11 ;  /* 0x0000000b00097202 */ /* 0x000fc60000000f00 */
[----:B------:R-:W-:Y:S02]  /*0e10*/  IMAD.MOV.U32 R8, RZ, RZ, R10 ;  /* 0x000000ffff087224 */ /* 0x000fe400078e000a */
[----:B------:R-:W2:Y:S04]  /*0e20*/  LDG.E R7, desc[UR36][R6.64] ;  /* 0x0000002406077981 */ /* 0x000ea8000c1e1900 */
[----:B------:R-:W2:Y:S01]  /*0e30*/  LDG.E R8, desc[UR36][R8.64] ;  /* 0x0000002408087981 */ /* 0x000ea2000c1e1900 */
[----:B------:R-:W-:Y:S01]  /*0e40*/  UIADD3 UR4, UPT, UPT, UR4, 0x1, URZ ;  /* 0x0000000104047890 */ /* 0x000fe2000fffe0ff */
[----:B------:R-:W-:Y:S01]  /*0e50*/  IADD3 R10, P0, PT, R10, 0x4, RZ ;  /* 0x000000040a0a7810 */ /* 0x000fe20007f1e0ff */
[----:B------:R-:W-:Y:S02]  /*0e60*/  IMAD.IADD R0, R0, 0x1, R3 ;  /* 0x0000000100007824 */ /* 0x000fe400078e0203 */
[----:B------:R-:W-:Y:S01]  /*0e70*/  UISETP.NE.AND UP0, UPT, UR4, URZ, UPT ;  /* 0x000000ff0400728c */ /* 0x000fe2000bf05270 */
[----:B------:R-:W-:Y:S01]  /*0e80*/  IADD3.X R11, PT, PT, RZ, R11, RZ, P0, !PT ;  /* 0x0000000bff0b7210 */ /* 0x000fe200007fe4ff */
[----:B--2---:R-:W-:-:S07]  /*0e90*/  FFMA R2, R7, R8, R2 ;  /* 0x0000000807027223 */ /* 0x004fce0000000002 */
[----:B------:R-:W-:Y:S05]  /*0ea0*/  BRA.U UP0, `(.L_x_5) ;  /* 0xfffffffd00d07547 */ /* 0x000fea000b83ffff */
.L_x_0:
[----:B------:R-:W0:Y:S01]  /*0eb0*/  F2F.F64.F32 R8, R2 ;  /* 0x0000000200087310 */ /* 0x000e220000201800 */
[----:B------:R-:W-:Y:S01]  /*0ec0*/  MOV R0, 0x0 ;  /* 0x0000000000007802 */ /* 0x000fe20000000f00 */
[----:B------:R1:W-:Y:S01]  /*0ed0*/  STL [R1], R18 ;  /* 0x0000001201007387 */ /* 0x0003e20000100800 */
[----:B------:R-:W2:Y:S01]  /*0ee0*/  LDCU.64 UR4, c[0x4][0x8] ;  /* 0x01000100ff0477ac */ /* 0x000ea20008000a00 */
[----:B------:R-:W-:Y:S01]  /*0ef0*/  IMAD.MOV.U32 R6, RZ, RZ, R17 ;  /* 0x000000ffff067224 */ /* 0x000fe200078e0011 */
[----:B------:R1:W3:Y:S01]  /*0f00*/  LDC.64 R10, c[0x4][R0] ;  /* 0x01000000000a7b82 */ /* 0x0002e20000000a00 */
[----:B------:R-:W-:Y:S01]  /*0f10*/  MOV R7, R16 ;  /* 0x0000001000077202 */ /* 0x000fe20000000f00 */
[----:B0-----:R1:W-:Y:S01]  /*0f20*/  STL.64 [R1+0x8], R8 ;  /* 0x0000080801007387 */ /* 0x0013e20000100a00 */
[----:B--2---:R-:W-:Y:S01]  /*0f30*/  IMAD.U32 R4, RZ, RZ, UR4 ;  /* 0x00000004ff047e24 */ /* 0x004fe2000f8e00ff */
[----:B------:R-:W-:-:S07]  /*0f40*/  MOV R5, UR5 ;  /* 0x0000000500057c02 */ /* 0x000fce0008000f00 */
[----:B------:R-:W-:-:S07]  /*0f50*/  LEPC R20, `(.L_x_6) ;  /* 0x000000001014794e */ /* 0x000fce0000000000 */
[----:B-1-3--:R-:W-:Y:S05]  /*0f60*/  CALL.ABS.NOINC R10 ;  /* 0x000000000a007343 */ /* 0x00afea0003c00000 */
.L_x_6:
[----:B------:R-:W-:Y:S01]  /*0f70*/  ISETP.NE.AND P0, PT, R18, RZ, PT ;  /* 0x000000ff1200720c */ /* 0x000fe20003f05270 */
[----:B------:R-:W-:-:S12]  /*0f80*/  BSSY.RECONVERGENT B7, `(.L_x_7) ;  /* 0x0000187000077945 */ /* 0x000fd80003800200 */
[----:B------:R-:W-:Y:S05]  /*0f90*/  @P0 BRA `(.L_x_8) ;  /* 0x0000001800140947 */ /* 0x000fea0003800000 */
[----:B------:R-:W0:Y:S02]  /*0fa0*/  LDCU UR4, c[0x0][0x384] ;  /* 0x00007080ff0477ac */ /* 0x000e240008000800 */
[----:B0-----:R-:W-:-:S09]  /*0fb0*/  UISETP.GE.AND UP0, UPT, UR4, 0x1, UPT ;  /* 0x000000010400788c */ /* 0x001fd2000bf06270 */
[----:B------:R-:W-:Y:S05]  /*0fc0*/  BRA.U !UP0, `(.L_x_9) ;  /* 0x0000001508e87547 */ /* 0x000fea000b800000 */
[----:B------:R-:W-:Y:S01]  /*0fd0*/  UISETP.GE.U32.AND UP0, UPT, UR4, 0x10, UPT ;  /* 0x000000100400788c */ /* 0x000fe2000bf06070 */
[----:B------:R-:W-:-:S08]  /*0fe0*/  IMAD.MOV.U32 R19, RZ, RZ, RZ ;  /* 0x000000ffff137224 */ /* 0x000fd000078e00ff */
[----:B------:R-:W-:Y:S05]  /*0ff0*/  BRA.U !UP0, `(.L_x_10) ;  /* 0x0000000d08147547 */ /* 0x000fea000b800000 */
[----:B------:R-:W0:Y:S01]  /*1000*/  LDCU.64 UR6, c[0x0][0x390] ;  /* 0x00007200ff0677ac */ /* 0x000e220008000a00 */
[----:B------:R-:W-:Y:S01]  /*1010*/  BSSY.RECONVERGENT B6, `(.L_x_10) ;  /* 0x00000c3000067945 */ /* 0x000fe20003800200 */
[----:B------:R-:W-:-:S04]  /*1020*/  ULOP3.LUT UR4, UR4, 0x7ffffff0, URZ, 0xc0, !UPT ;  /* 0x7ffffff004047892 */ /* 0x000fc8000f8ec0ff */
[----:B------:R-:W-:Y:S02]  /*1030*/  UIADD3 UR5, UPT, UPT, -UR4, URZ, URZ ;  /* 0x000000ff04057290 */ /* 0x000fe4000fffe1ff */
[----:B------:R-:W-:-:S04]  /*1040*/  MOV R19, UR4 ;  /* 0x0000000400137c02 */ /* 0x000fc80008000f00 */
[----:B------:R-:W-:Y:S01]  /*1050*/  IMAD.U32 R26, RZ, RZ, UR5 ;  /* 0x00000005ff1a7e24 */ /* 0x000fe2000f8e00ff */
[----:B0-----:R-:W-:-:S04]  /*1060*/  UIADD3 UR6, UP0, UPT, UR6, 0x20, URZ ;  /* 0x0000002006067890 */ /* 0x001fc8000ff1e0ff */
[----:B------:R-:W-:Y:S02]  /*1070*/  UIADD3.X UR7, UPT, UPT, URZ, UR7, URZ, UP0, !UPT ;  /* 0x00000007ff077290 */ /* 0x000fe400087fe4ff */
[----:B------:R-:W-:-:S04]  /*1080*/  MOV R22, UR6 ;  /* 0x0000000600167c02 */ /* 0x000fc80008000f00 */
[----:B------:R-:W-:-:S07]  /*1090*/  IMAD.U32 R23, RZ, RZ, UR7 ;  /* 0x00000007ff177e24 */ /* 0x000fce000f8e00ff */
.L_x_27:
[----:B------:R-:W2:Y:S01]  /*10a0*/  LDG.E R0, desc[UR36][R22.64+-0x20] ;  /* 0xffffe02416007981 */ /* 0x000ea2000c1e1900 */
[----:B------:R-:W0:Y:S01]  /*10b0*/  LDCU UR4, c[0x0][0x2f8] ;  /* 0x00005f00ff0477ac */ /* 0x000e220008000800 */
[----:B------:R-:W-:Y:S01]  /*10c0*/  MOV R25, 0x0 ;  /* 0x0000000000197802 */ /* 0x000fe20000000f00 */
[----:B------:R-:W-:Y:S01]  /*10d0*/  VIADD R26, R26, 0x10 ;  /* 0x000000101a1a7836 */ /* 0x000fe20000000000 */
[----:B------:R-:W-:Y:S01]  /*10e0*/  MOV R6, R17 ;  /* 0x0000001100067202 */ /* 0x000fe20000000f00 */
[----:B------:R-:W-:Y:S01]  /*10f0*/  IMAD.MOV.U32 R7, RZ, RZ, R16 ;  /* 0x000000ffff077224 */ /* 0x000fe200078e0010 */
[----:B------:R1:W3:Y:S02]  /*1100*/  LDC.64 R8, c[0x4][R25] ;  /* 0x0100000019087b82 */ /* 0x0002e40000000a00 */
[----:B------:R-:W-:-:S04]  /*1110*/  ISETP.NE.AND P0, PT, R26, RZ, PT ;  /* 0x000000ff1a00720c */ /* 0x000fc80003f05270 */
[----:B------:R-:W-:Y:S02]  /*1120*/  P2R R27, PR, RZ, 0x1 ;  /* 0x00000001ff1b7803 */ /* 0x000fe40000000000 */
[----:B0-----:R-:W-:Y:S01]  /*1130*/  IADD3 R24, PT, PT, R17, -UR4, RZ ;  /* 0x8000000411187c10 */ /* 0x001fe2000fffe0ff */
[----:B------:R-:W0:Y:S02]  /*1140*/  LDCU.64 UR4, c[0x4][0x10] ;  /* 0x01000200ff0477ac */ /* 0x000e240008000a00 */
[----:B0-----:R-:W-:Y:S01]  /*1150*/  MOV R4, UR4 ;  /* 0x0000000400047c02 */ /* 0x001fe20008000f00 */
[----:B------:R-:W-:Y:S01]  /*1160*/  IMAD.U32 R5, RZ, RZ, UR5 ;  /* 0x00000005ff057e24 */ /* 0x000fe2000f8e00ff */
[----:B--2---:R-:W0:Y:S02]  /*1170*/  F2F.F64.F32 R10, R0 ;  /* 0x00000000000a7310 */ /* 0x004e240000201800 */
[----:B0--3--:R1:W-:Y:S04]  /*1180*/  STL.64 [R24], R10 ;  /* 0x0000000a18007387 */ /* 0x0093e80000100a00 */
[----:B------:R-:W-:-:S07]  /*1190*/  LEPC R20, `(.L_x_11) ;  /* 0x000000001014794e */ /* 0x000fce0000000000 */
[----:B-1----:R-:W-:Y:S05]  /*11a0*/  CALL.ABS.NOINC R8 ;  /* 0x0000000008007343 */ /* 0x002fea0003c00000 */
.L_x_11:
[----:B------:R-:W2:Y:S01]  /*11b0*/  LDG.E R0, desc[UR36][R22.64+-0x1c] ;  /* 0xffffe42416007981 */ /* 0x000ea2000c1e1900 */
[----:B------:R0:W1:Y:S01]  /*11c0*/  LDC.64 R8, c[0x4][R25] ;  /* 0x0100000019087b82 */ /* 0x0000620000000a00 */
[----:B------:R-:W3:Y:S01]  /*11d0*/  LDCU.64 UR4, c[0x4][0x10] ;  /* 0x01000200ff0477ac */ /* 0x000ee20008000a00 */
[----:B------:R-:W-:Y:S01]  /*11e0*/  MOV R6, R17 ;  /* 0x0000001100067202 */ /* 0x000fe20000000f00 */
[----:B------:R-:W-:Y:S01]  /*11f0*/  IMAD.MOV.U32 R7, RZ, RZ, R16 ;  /* 0x000000ffff077224 */ /* 0x000fe200078e0010 */
[----:B---3--:R-:W-:Y:S01]  /*1200*/  MOV R4, UR4 ;  /* 0x0000000400047c02 */ /* 0x008fe20008000f00 */
[----:B------:R-:W-:Y:S01]  /*1210*/  IMAD.U32 R5, RZ, RZ, UR5 ;  /* 0x00000005ff057e24 */ /* 0x000fe2000f8e00ff */
[----:B--2---:R-:W2:Y:S02]  /*1220*/  F2F.F64.F32 R10, R0 ;  /* 0x00000000000a7310 */ /* 0x004ea40000201800 */
[----:B-12---:R0:W-:Y:S04]  /*1230*/  STL.64 [R24], R10 ;  /* 0x0000000a18007387 */ /* 0x0061e80000100a00 */
[----:B------:R-:W-:-:S07]  /*1240*/  LEPC R20, `(.L_x_12) ;  /* 0x000000001014794e */ /* 0x000fce0000000000 */
[----:B0-----:R-:W-:Y:S05]  /*1250*/  CALL.ABS.NOINC R8 ;  /* 0x0000000008007343 */ /* 0x001fea0003c00000 */
.L_x_12:
        /* <DEDUP_REMOVED lines=11> */
.L_x_13:
        /* <DEDUP_REMOVED lines=11> */
.L_x_14:
        /* <DEDUP_REMOVED lines=11> */
.L_x_15:
        /* <DEDUP_REMOVED lines=11> */
.L_x_16:
        /* <DEDUP_REMOVED lines=11> */
.L_x_17:
        /* <DEDUP_REMOVED lines=11> */
.L_x_18:
        /* <DEDUP_REMOVED lines=11> */
.L_x_19:
        /* <DEDUP_REMOVED lines=11> */
.L_x_20:
        /* <DEDUP_REMOVED lines=11> */
.L_x_21:
        /* <DEDUP_REMOVED lines=11> */
.L_x_22:
        /* <DEDUP_REMOVED lines=11> */
.L_x_23:
        /* <DEDUP_REMOVED lines=11> */
.L_x_24:
        /* <DEDUP_REMOVED lines=11> */
.L_x_25:
        /* <DEDUP_REMOVED lines=11> */
.L_x_26:
[----:B------:R-:W-:Y:S02]  /*1c00*/  ISETP.NE.AND P6, PT, R27, RZ, PT ;  /* 0x000000ff1b00720c */ /* 0x000fe40003fc5270 */
[----:B------:R-:W-:-:S04]  /*1c10*/  IADD3 R22, P0, PT, R22, 0x40, RZ ;  /* 0x0000004016167810 */ /* 0x000fc80007f1e0ff */
[----:B------:R-:W-:-:S07]  /*1c20*/  IADD3.X R23, PT, PT, RZ, R23, RZ, P0, !PT ;  /* 0x00000017ff177210 */ /* 0x000fce00007fe4ff */
[----:B------:R-:W-:Y:S05]  /*1c30*/  @P6 BRA `(.L_x_27) ;  /* 0xfffffff400186947 */ /* 0x000fea000383ffff */
[----:B------:R-:W-:Y:S05]  /*1c40*/  BSYNC.RECONVERGENT B6 ;  /* 0x0000000000067941 */ /* 0x000fea0003800200 */
.L_x_10:
[----:B------:R-:W0:Y:S01]  /*1c50*/  LDC R25, c[0x0][0x384] ;  /* 0x0000e100ff197b82 */ /* 0x000e220000000800 */
[----:B------:R-:W-:Y:S01]  /*1c60*/  BSSY.RECONVERGENT B6, `(.L_x_9) ;  /* 0x00000b0000067945 */ /* 0x000fe20003800200 */
[----:B0-----:R-:W-:-:S13]  /*1c70*/  LOP3.LUT P0, R0, R25, 0xf, RZ, 0xc0, !PT ;  /* 0x0000000f19007812 */ /* 0x001fda000780c0ff */
[----:B------:R-:W-:Y:S05]  /*1c80*/  @!P0 BRA `(.L_x_28) ;  /* 0x0000000800b48947 */ /* 0x000fea0003800000 */
[----:B------:R-:W-:Y:S02]  /*1c90*/  ISETP.GE.U32.AND P0, PT, R0, 0x8, PT ;  /* 0x000000080000780c */ /* 0x000fe40003f06070 */
[----:B------:R-:W-:-:S11]  /*1ca0*/  LOP3.LUT R25, R25, 0x7, RZ, 0xc0, !PT ;  /* 0x0000000719197812 */ /* 0x000fd600078ec0ff */
[----:B------:R-:W-:Y:S05]  /*1cb0*/  @!P0 BRA `(.L_x_29) ;  /* 0x0000000400708947 */ /* 0x000fea0003800000 */
[----:B------:R-:W0:Y:S01]  /*1cc0*/  LDC.64 R22, c[0x0][0x390] ;  /* 0x0000e400ff167b82 */ /* 0x000e220000000a00 */
[----:B------:R-:W-:Y:S01]  /*1cd0*/  MOV R24, 0x0 ;  /* 0x0000000000187802 */ /* 0x000fe20000000f00 */
[----:B------:R-:W1:Y:S01]  /*1ce0*/  LDCU.64 UR4, c[0x4][0x10] ;  /* 0x01000200ff0477ac */ /* 0x000e620008000a00 */
[----:B0-----:R-:W-:-:S05]  /*1cf0*/  IMAD.WIDE.U32 R22, R19, 0x4, R22 ;  /* 0x0000000413167825 */ /* 0x001fca00078e0016 */
[----:B------:R-:W2:Y:S01]  /*1d00*/  LDG.E R0, desc[UR36][R22.64] ;  /* 0x0000002416007981 */ /* 0x000ea2000c1e1900 */
[----:B------:R0:W3:Y:S01]  /*1d10*/  LDC.64 R8, c[0x4][R24] ;  /* 0x0100000018087b82 */ /* 0x0000e20000000a00 */
[----:B-1----:R-:W-:Y:S01]  /*1d20*/  IMAD.U32 R4, RZ, RZ, UR4 ;  /* 0x00000004ff047e24 */ /* 0x002fe2000f8e00ff */
[----:B------:R-:W-:Y:S01]  /*1d30*/  MOV R5, UR5 ;  /* 0x0000000500057c02 */ /* 0x000fe20008000f00 */
[----:B------:R-:W-:Y:S01]  /*1d40*/  IMAD.MOV.U32 R6, RZ, RZ, R17 ;  /* 0x000000ffff067224 */ /* 0x000fe200078e0011 */
[----:B------:R-:W-:Y:S01]  /*1d50*/  MOV R7, R16 ;  /* 0x0000001000077202 */ /* 0x000fe20000000f00 */
[----:B--2---:R-:W1:Y:S02]  /*1d60*/  F2F.F64.F32 R10, R0 ;  /* 0x00000000000a7310 */ /* 0x004e640000201800 */
[----:B-1-3--:R0:W-:Y:S04]  /*1d70*/  STL.64 [R1], R10 ;  /* 0x0000000a01007387 */ /* 0x00a1e80000100a00 */
[----:B------:R-:W-:-:S07]  /*1d80*/  LEPC R20, `(.L_x_30) ;  /* 0x000000001014794e */ /* 0x000fce0000000000 */
[----:B0-----:R-:W-:Y:S05]  /*1d90*/  CALL.ABS.NOINC R8 ;  /* 0x0000000008007343 */ /* 0x001fea0003c00000 */
.L_x_30:
[----:B------:R-:W2:Y:S01]  /*1da0*/  LDG.E R0, desc[UR36][R22.64+0x4] ;  /* 0x0000042416007981 */ /* 0x000ea2000c1e1900 */
[----:B------:R0:W1:Y:S01]  /*1db0*/  LDC.64 R8, c[0x4][R24] ;  /* 0x0100000018087b82 */ /* 0x0000620000000a00 */
[----:B------:R-:W3:Y:S01]  /*1dc0*/  LDCU.64 UR4, c[0x4][0x10] ;  /* 0x01000200ff0477ac */ /* 0x000ee20008000a00 */
[----:B------:R-:W-:Y:S02]  /*1dd0*/  MOV R6, R17 ;  /* 0x0000001100067202 */ /* 0x000fe40000000f00 */
[----:B------:R-:W-:Y:S02]  /*1de0*/  MOV R7, R16 ;  /* 0x0000001000077202 */ /* 0x000fe40000000f00 */
[----:B---3--:R-:W-:Y:S01]  /*1df0*/  MOV R4, UR4 ;  /* 0x0000000400047c02 */ /* 0x008fe20008000f00 */
[----:B------:R-:W-:Y:S01]  /*1e00*/  IMAD.U32 R5, RZ, RZ, UR5 ;  /* 0x00000005ff057e24 */ /* 0x000fe2000f8e00ff */
[----:B--2---:R-:W2:Y:S02]  /*1e10*/  F2F.F64.F32 R10, R0 ;  /* 0x00000000000a7310 */ /* 0x004ea40000201800 */
[----:B-12---:R0:W-:Y:S04]  /*1e20*/  STL.64 [R1], R10 ;  /* 0x0000000a01007387 */ /* 0x0061e80000100a00 */
[----:B------:R-:W-:-:S07]  /*1e30*/  LEPC R20, `(.L_x_31) ;  /* 0x000000001014794e */ /* 0x000fce0000000000 */
[----:B0-----:R-:W-:Y:S05]  /*1e40*/  CALL.ABS.NOINC R8 ;  /* 0x0000000008007343 */ /* 0x001fea0003c00000 */
.L_x_31:
[----:B------:R-:W2:Y:S01]  /*1e50*/  LDG.E R0, desc[UR36][R22.64+0x8] ;  /* 0x0000082416007981 */ /* 0x000ea2000c1e1900 */
[----:B------:R0:W1:Y:S01]  /*1e60*/  LDC.64 R8, c[0x4][R24] ;  /* 0x0100000018087b82 */ /* 0x0000620000000a00 */
[----:B------:R-:W3:Y:S01]  /*1e70*/  LDCU.64 UR4, c[0x4][0x10] ;  /* 0x01000200ff0477ac */ /* 0x000ee20008000a00 */
[----:B------:R-:W-:Y:S01]  /*1e80*/  MOV R6, R17 ;  /* 0x0000001100067202 */ /* 0x000fe20000000f00 */
[----:B------:R-:W-:Y:S02]  /*1e90*/  IMAD.MOV.U32 R7, RZ, RZ, R16 ;  /* 0x000000ffff077224 */ /* 0x000fe400078e0010 */
[----:B---3--:R-:W-:Y:S01]  /*1ea0*/  IMAD.U32 R4, RZ, RZ, UR4 ;  /* 0x00000004ff047e24 */ /* 0x008fe2000f8e00ff */
[----:B------:R-:W-:Y:S01]  /*1eb0*/  MOV R5, UR5 ;  /* 0x0000000500057c02 */ /* 0x000fe20008000f00 */
[----:B--2---:R-:W2:Y:S02]  /*1ec0*/  F2F.F64.F32 R10, R0 ;  /* 0x00000000000a7310 */ /* 0x004ea40000201800 */
[----:B-12---:R0:W-:Y:S04]  /*1ed0*/  STL.64 [R1], R10 ;  /* 0x0000000a01007387 */ /* 0x0061e80000100a00 */
[----:B------:R-:W-:-:S07]  /*1ee0*/  LEPC R20, `(.L_x_32) ;  /* 0x000000001014794e */ /* 0x000fce0000000000 */
[----:B0-----:R-:W-:Y:S05]  /*1ef0*/  CALL.ABS.NOINC R8 ;  /* 0x0000000008007343 */ /* 0x001fea0003c00000 */
.L_x_32:
[----:B------:R-:W2:Y:S01]  /*1f00*/  LDG.E R0, desc[UR36][R22.64+0xc] ;  /* 0x00000c2416007981 */ /* 0x000ea2000c1e1900 */
[----:B------:R0:W1:Y:S01]  /*1f10*/  LDC.64 R8, c[0x4][R24] ;  /* 0x0100000018087b82 */ /* 0x0000620000000a00 */
[----:B------:R-:W3:Y:S01]  /*1f20*/  LDCU.64 UR4, c[0x4][0x10] ;  /* 0x01000200ff0477ac */ /* 0x000ee20008000a00 */
[----:B------:R-:W-:Y:S01]  /*1f30*/  IMAD.MOV.U32 R6, RZ, RZ, R17 ;  /* 0x000000ffff067224 */ /* 0x000fe200078e0011 */
[----:B------:R-:W-:Y:S02]  /*1f40*/  MOV R7, R16 ;  /* 0x0000001000077202 */ /* 0x000fe40000000f00 */
[----:B---3--:R-:W-:Y:S02]  /*1f50*/  MOV R4, UR4 ;  /* 0x0000000400047c02 */ /* 0x008fe40008000f00 */
[----:B------:R-:W-:Y:S01]  /*1f60*/  MOV R5, UR5 ;  /* 0x0000000500057c02 */ /* 0x000fe20008000f00 */
[----:B--2---:R-:W2:Y:S02]  /*1f70*/  F2F.F64.F32 R10, R0 ;  /* 0x00000000000a7310 */ /* 0x004ea40000201800 */
[----:B-12---:R0:W-:Y:S04]  /*1f80*/  STL.64 [R1], R10 ;  /* 0x0000000a01007387 */ /* 0x0061e80000100a00 */
[----:B------:R-:W-:-:S07]  /*1f90*/  LEPC R20, `(.L_x_33) ;  /* 0x000000001014794e */ /* 0x000fce0000000000 */
[----:B0-----:R-:W-:Y:S05]  /*1fa0*/  CALL.ABS.NOINC R8 ;  /* 0x0000000008007343 */ /* 0x001fea0003c00000 */
.L_x_33:
        /* <DEDUP_REMOVED lines=11> */
.L_x_34:
        /* <DEDUP_REMOVED lines=11> */
.L_x_35:
        /* <DEDUP_REMOVED lines=11> */
.L_x_36:
        /* <DEDUP_REMOVED lines=11> */
.L_x_37:
[----:B------:R-:W-:-:S07]  /*2270*/  VIADD R19, R19, 0x8 ;  /* 0x0000000813137836 */ /* 0x000fce0000000000 */
.L_x_29:
[----:B------:R-:W-:-:S13]  /*2280*/  ISETP.NE.AND P0, PT, R25, RZ, PT ;  /* 0x000000ff1900720c */ /* 0x000fda0003f05270 */
[----:B------:R-:W-:Y:S05]  /*2290*/  @!P0 BRA `(.L_x_28) ;  /* 0x0000000400308947 */ /* 0x000fea0003800000 */
[----:B------:R-:W0:Y:S01]  /*22a0*/  LDC R0, c[0x0][0x384] ;  /* 0x0000e100ff007b82 */ /* 0x000e220000000800 */
[----:B------:R-:W-:Y:S02]  /*22b0*/  ISETP.GE.U32.AND P0, PT, R25, 0x4, PT ;  /* 0x000000041900780c */ /* 0x000fe40003f06070 */
[----:B0-----:R-:W-:-:S11]  /*22c0*/  LOP3.LUT R25, R0, 0x3, RZ, 0xc0, !PT ;  /* 0x0000000300197812 */ /* 0x001fd600078ec0ff */
[----:B------:R-:W-:Y:S05]  /*22d0*/  @!P0 BRA `(.L_x_38) ;  /* 0x0000000000c08947 */ /* 0x000fea0003800000 */
[----:B------:R-:W0:Y:S01]  /*22e0*/  LDC.64 R22, c[0x0][0x390] ;  /* 0x0000e400ff167b82 */ /* 0x000e220000000a00 */
[----:B------:R-:W-:Y:S01]  /*22f0*/  MOV R24, 0x0 ;  /* 0x0000000000187802 */ /* 0x000fe20000000f00 */
[----:B------:R-:W1:Y:S01]  /*2300*/  LDCU.64 UR4, c[0x4][0x10] ;  /* 0x01000200ff0477ac */ /* 0x000e620008000a00 */
[----:B0-----:R-:W-:-:S05]  /*2310*/  IMAD.WIDE.U32 R22, R19, 0x4, R22 ;  /* 0x0000000413167825 */ /* 0x001fca00078e0016 */
[----:B------:R-:W2:Y:S01]  /*2320*/  LDG.E R0, desc[UR36][R22.64] ;  /* 0x0000002416007981 */ /* 0x000ea2000c1e1900 */
[----:B------:R0:W3:Y:S01]  /*2330*/  LDC.64 R8, c[0x4][R24] ;  /* 0x0100000018087b82 */ /* 0x0000e20000000a00 */
[----:B-1----:R-:W-:Y:S01]  /*2340*/  MOV R4, UR4 ;  /* 0x0000000400047c02 */ /* 0x002fe20008000f00 */
[----:B------:R-:W-:Y:S01]  /*2350*/  IMAD.MOV.U32 R6, RZ, RZ, R17 ;  /* 0x000000ffff067224 */ /* 0x000fe200078e0011 */
[----:B------:R-:W-:Y:S02]  /*2360*/  MOV R5, UR5 ;  /* 0x0000000500057c02 */ /* 0x000fe40008000f00 */
[----:B------:R-:W-:Y:S01]  /*2370*/  MOV R7, R16 ;  /* 0x0000001000077202 */ /* 0x000fe20000000f00 */
[----:B--2---:R-:W1:Y:S02]  /*2380*/  F2F.F64.F32 R10, R0 ;  /* 0x00000000000a7310 */ /* 0x004e640000201800 */
[----:B-1-3--:R0:W-:Y:S04]  /*2390*/  STL.64 [R1], R10 ;  /* 0x0000000a01007387 */ /* 0x00a1e80000100a00 */
[----:B------:R-:W-:-:S07]  /*23a0*/  LEPC R20, `(.L_x_39) ;  /* 0x000000001014794e */ /* 0x000fce0000000000 */
[----:B0-----:R-:W-:Y:S05]  /*23b0*/  CALL.ABS.NOINC R8 ;  /* 0x0000000008007343 */ /* 0x001fea0003c00000 */
.L_x_39:
        /* <DEDUP_REMOVED lines=11> */
.L_x_40:
        /* <DEDUP_REMOVED lines=11> */
.L_x_41:
        /* <DEDUP_REMOVED lines=11> */
.L_x_42:
[----:B------:R-:W-:-:S07]  /*25d0*/  IADD3 R19, PT, PT, R19, 0x4, RZ ;  /* 0x0000000413137810 */ /* 0x000fce0007ffe0ff */
.L_x_38:
[----:B------:R-:W-:-:S13]  /*25e0*/  ISETP.NE.AND P0, PT, R25, RZ, PT ;  /* 0x000000ff1900720c */ /* 0x000fda0003f05270 */
[----:B------:R-:W-:Y:S05]  /*25f0*/  @!P0 BRA `(.L_x_28) ;  /* 0x0000000000588947 */ /* 0x000fea0003800000 */
[----:B------:R-:W0:Y:S01]  /*2600*/  LDC.64 R22, c[0x0][0x390] ;  /* 0x0000e400ff167b82 */ /* 0x000e220000000a00 */
[----:B------:R-:W-:Y:S02]  /*2610*/  IMAD.MOV R25, RZ, RZ, -R25 ;  /* 0x000000ffff197224 */ /* 0x000fe400078e0a19 */
[----:B0-----:R-:W-:-:S07]  /*2620*/  IMAD.WIDE.U32 R22, R19, 0x4, R22 ;  /* 0x0000000413167825 */ /* 0x001fce00078e0016 */
.L_x_44:
[----:B------:R-:W2:Y:S01]  /*2630*/  LDG.E R0, desc[UR36][R22.64] ;  /* 0x0000002416007981 */ /* 0x000ea2000c1e1900 */
[----:B------:R-:W-:Y:S01]  /*2640*/  MOV R8, 0x0 ;  /* 0x0000000000087802 */ /* 0x000fe20000000f00 */
[----:B------:R-:W0:Y:S01]  /*2650*/  LDCU.64 UR4, c[0x4][0x10] ;  /* 0x01000200ff0477ac */ /* 0x000e220008000a00 */
[----:B------:R-:W-:Y:S02]  /*2660*/  IADD3 R25, PT, PT, R25, 0x1, RZ ;  /* 0x0000000119197810 */ /* 0x000fe40007ffe0ff */
[----:B------:R-:W-:Y:S02]  /*2670*/  MOV R6, R17 ;  /* 0x0000001100067202 */ /* 0x000fe40000000f00 */
[----:B------:R-:W1:Y:S01]  /*2680*/  LDC.64 R8, c[0x4][R8] ;  /* 0x0100000008087b82 */ /* 0x000e620000000a00 */
[----:B------:R-:W-:Y:S02]  /*2690*/  ISETP.NE.AND P0, PT, R25, RZ, PT ;  /* 0x000000ff1900720c */ /* 0x000fe40003f05270 */
[----:B------:R-:W-:-:S02]  /*26a0*/  MOV R7, R16 ;  /* 0x0000001000077202 */ /* 0x000fc40000000f00 */
[----:B0-----:R-:W-:Y:S01]  /*26b0*/  MOV R4, UR4 ;  /* 0x0000000400047c02 */ /* 0x001fe20008000f00 */
[----:B------:R-:W-:Y:S01]  /*26c0*/  IMAD.U32 R5, RZ, RZ, UR5 ;  /* 0x00000005ff057e24 */ /* 0x000fe2000f8e00ff */
[----:B--2---:R0:W2:Y:S02]  /*26d0*/  F2F.F64.F32 R10, R0 ;  /* 0x00000000000a7310 */ /* 0x0040a40000201800 */
[----:B0-----:R-:W-:Y:S01]  /*26e0*/  P2R R0, PR, RZ, 0x1 ;  /* 0x00000001ff007803 */ /* 0x001fe20000000000 */
[----:B-12---:R0:W-:Y:S06]  /*26f0*/  STL.64 [R1], R10 ;  /* 0x0000000a01007387 */ /* 0x0061ec0000100a00 */
[----:B------:R-:W-:-:S07]  /*2700*/  LEPC R20, `(.L_x_43) ;  /* 0x000000001014794e */ /* 0x000fce0000000000 */
[----:B0-----:R-:W-:Y:S05]  /*2710*/  CALL.ABS.NOINC R8 ;  /* 0x0000000008007343 */ /* 0x001fea0003c00000 */
.L_x_43:
[----:B------:R-:W-:Y:S02]  /*2720*/  ISETP.NE.AND P6, PT, R25, RZ, PT ;  /* 0x000000ff1900720c */ /* 0x000fe40003fc5270 */
[----:B------:R-:W-:-:S05]  /*2730*/  IADD3 R22, P0, PT, R22, 0x4, RZ ;  /* 0x0000000416167810 */ /* 0x000fca0007f1e0ff */
[----:B------:R-:W-:-:S06]  /*2740*/  IMAD.X R23, RZ, RZ, R23, P0 ;  /* 0x000000ffff177224 */ /* 0x000fcc00000e0617 */
[----:B------:R-:W-:Y:S05]  /*2750*/  @P6 BRA `(.L_x_44) ;  /* 0xfffffffc00b46947 */ /* 0x000fea000383ffff */
.L_x_28:
[----:B------:R-:W-:Y:S05]  /*2760*/  BSYNC.RECONVERGENT B6 ;  /* 0x0000000000067941 */ /* 0x000fea0003800200 */
.L_x_9:
[----:B------:R-:W-:Y:S01]  /*2770*/  MOV R0, 0x0 ;  /* 0x0000000000007802 */ /* 0x000fe20000000f00 */
[----:B------:R-:W0:Y:S01]  /*2780*/  LDCU.64 UR4, c[0x4][0x18] ;  /* 0x01000300ff0477ac */ /* 0x000e220008000a00 */
[----:B------:R-:W-:Y:S02]  /*2790*/  CS2R R6, SRZ ;  /* 0x0000000000067805 */ /* 0x000fe4000001ff00 */
[----:B------:R1:W2:Y:S01]  /*27a0*/  LDC.64 R8, c[0x4][R0] ;  /* 0x0100000000087b82 */ /* 0x0002a20000000a00 */
[----:B0-----:R-:W-:Y:S02]  /*27b0*/  MOV R4, UR4 ;  /* 0x0000000400047c02 */ /* 0x001fe40008000f00 */
[----:B-1----:R-:W-:-:S07]  /*27c0*/  MOV R5, UR5 ;  /* 0x0000000500057c02 */ /* 0x002fce0008000f00 */
[----:B------:R-:W-:-:S07]  /*27d0*/  LEPC R20, `(.L_x_8) ;  /* 0x000000001014794e */ /* 0x000fce0000000000 */
[----:B--2---:R-:W-:Y:S05]  /*27e0*/  CALL.ABS.NOINC R8 ;  /* 0x0000000008007343 */ /* 0x004fea0003c00000 */
.L_x_8:
[----:B------:R-:W-:Y:S05]  /*27f0*/  BSYNC.RECONVERGENT B7 ;  /* 0x0000000000077941 */ /* 0x000fea0003800200 */
.L_x_7:
[----:B------:R-:W0:Y:S02]  /*2800*/  LDC.64 R4, c[0x0][0x398] ;  /* 0x0000e600ff047b82 */ /* 0x000e240000000a00 */
[----:B0-----:R-:W-:-:S05]  /*2810*/  IMAD.WIDE R18, R18, 0x4, R4 ;  /* 0x0000000412127825 */ /* 0x001fca00078e0204 */
[----:B------:R-:W-:Y:S01]  /*2820*/  STG.E desc[UR36][R18.64], R2 ;  /* 0x0000000212007986 */ /* 0x000fe2000c101924 */
[----:B------:R-:W-:Y:S05]  /*2830*/  EXIT ;  /* 0x000000000000794d */ /* 0x000fea0003800000 */
.L_x_45:
[----:B------:R-:W-:-:S00]  /*2840*/  BRA `(.L_x_45) ;  /* 0xfffffffc00fc7947 */ /* 0x000fc0000383ffff */
[----:B------:R-:W-:-:S00]  /*2850*/  NOP ;  /* 0x0000000000007918 */ /* 0x000fc00000000000 */
        /* <DEDUP_REMOVED lines=10> */
.L_x_46:


//--------------------- .nv.global.init           --------------------------
	.section	.nv.global.init,"aw",@progbits
.nv.global.init:
	.type		$str$2,@object
	.size		$str$2,($str$1 - $str$2)
$str$2:
        /*0000*/ 	.byte	0x0a, 0x00
	.type		$str$1,@object
	.size		$str$1,($str - $str$1)
$str$1:
        /*0002*/ 	.byte	0x25, 0x6c, 0x66, 0x20, 0x00
	.type		$str,@object
	.size		$str,(.L_0 - $str)
$str:
        /*0007*/ 	.byte	0x25, 0x64, 0x20, 0x25, 0x6c, 0x66, 0x0a, 0x00
.L_0:


//--------------------- .nv.shared.reserved.0     --------------------------
	.section	.nv.shared.reserved.0,"aw",@nobits
	.weak		__nv_reservedSMEM_offset_0_alias
	.size		__nv_reservedSMEM_offset_0_alias, 0, 64
	.other		__nv_reservedSMEM_offset_0_alias,@"STO_CUDA_RESERVED_SHARED STV_DEFAULT"
__nv_reservedSMEM_offset_0_alias:
	.zero		0
	.zero		64


//--------------------- .nv.constant0._Z11dot_productiiPKfS0_Pf --------------------------
	.section	.nv.constant0._Z11dot_productiiPKfS0_Pf,"a",@progbits
	.sectionflags	@""
	.align	4
.nv.constant0._Z11dot_productiiPKfS0_Pf:
	.zero		928


//--------------------- SYMBOLS --------------------------

	.type		.nv.reservedSmem.offset0,@object
	.size		.nv.reservedSmem.offset0,0x4
	.type		vprintf,@function
